//
// Generated by NVIDIA NVVM Compiler
//
// Compiler Build ID: CL-36424714
// Cuda compilation tools, release 13.0, V13.0.88
// Based on NVVM 20.0.0
//

.version 9.0
.target sm_100
.address_size 64

	// .globl	_Z6kernelPiS_S_S_S_PdS0_S_S_S_S_S_

.visible .entry _Z6kernelPiS_S_S_S_PdS0_S_S_S_S_S_(
	.param .u64 .ptr .align 1 _Z6kernelPiS_S_S_S_PdS0_S_S_S_S_S__param_0,
	.param .u64 .ptr .align 1 _Z6kernelPiS_S_S_S_PdS0_S_S_S_S_S__param_1,
	.param .u64 .ptr .align 1 _Z6kernelPiS_S_S_S_PdS0_S_S_S_S_S__param_2,
	.param .u64 .ptr .align 1 _Z6kernelPiS_S_S_S_PdS0_S_S_S_S_S__param_3,
	.param .u64 .ptr .align 1 _Z6kernelPiS_S_S_S_PdS0_S_S_S_S_S__param_4,
	.param .u64 .ptr .align 1 _Z6kernelPiS_S_S_S_PdS0_S_S_S_S_S__param_5,
	.param .u64 .ptr .align 1 _Z6kernelPiS_S_S_S_PdS0_S_S_S_S_S__param_6,
	.param .u64 .ptr .align 1 _Z6kernelPiS_S_S_S_PdS0_S_S_S_S_S__param_7,
	.param .u64 .ptr .align 1 _Z6kernelPiS_S_S_S_PdS0_S_S_S_S_S__param_8,
	.param .u64 .ptr .align 1 _Z6kernelPiS_S_S_S_PdS0_S_S_S_S_S__param_9,
	.param .u64 .ptr .align 1 _Z6kernelPiS_S_S_S_PdS0_S_S_S_S_S__param_10,
	.param .u64 .ptr .align 1 _Z6kernelPiS_S_S_S_PdS0_S_S_S_S_S__param_11
)
{
	.reg .pred 	%p<4>;
	.reg .b32 	%r<26>;
	.reg .b64 	%rd<45>;
	.reg .b64 	%fd<6>;

	ld.param.u64 	%rd11, [_Z6kernelPiS_S_S_S_PdS0_S_S_S_S_S__param_0];
	ld.param.u64 	%rd12, [_Z6kernelPiS_S_S_S_PdS0_S_S_S_S_S__param_1];
	ld.param.u64 	%rd1, [_Z6kernelPiS_S_S_S_PdS0_S_S_S_S_S__param_2];
	ld.param.u64 	%rd2, [_Z6kernelPiS_S_S_S_PdS0_S_S_S_S_S__param_3];
	ld.param.u64 	%rd3, [_Z6kernelPiS_S_S_S_PdS0_S_S_S_S_S__param_4];
	ld.param.u64 	%rd4, [_Z6kernelPiS_S_S_S_PdS0_S_S_S_S_S__param_5];
	ld.param.u64 	%rd5, [_Z6kernelPiS_S_S_S_PdS0_S_S_S_S_S__param_6];
	ld.param.u64 	%rd6, [_Z6kernelPiS_S_S_S_PdS0_S_S_S_S_S__param_7];
	ld.param.u64 	%rd7, [_Z6kernelPiS_S_S_S_PdS0_S_S_S_S_S__param_8];
	ld.param.u64 	%rd8, [_Z6kernelPiS_S_S_S_PdS0_S_S_S_S_S__param_9];
	ld.param.u64 	%rd9, [_Z6kernelPiS_S_S_S_PdS0_S_S_S_S_S__param_10];
	ld.param.u64 	%rd10, [_Z6kernelPiS_S_S_S_PdS0_S_S_S_S_S__param_11];
	cvta.to.global.u64 	%rd13, %rd12;
	cvta.to.global.u64 	%rd14, %rd11;
	mov.u32 	%r6, %ctaid.z;
	mov.u32 	%r7, %ntid.z;
	mov.u32 	%r8, %tid.z;
	mad.lo.s32 	%r9, %r6, %r7, %r8;
	ld.global.u32 	%r10, [%rd14];
	add.s32 	%r1, %r9, %r10;
	ld.global.u32 	%r11, [%rd13];
	setp.ge.s32 	%p1, %r1, %r11;
	@%p1 bra 	$L__BB0_4;
	cvta.to.global.u64 	%rd15, %rd8;
	cvta.to.global.u64 	%rd16, %rd1;
	mul.wide.s32 	%rd17, %r1, 4;
	add.s64 	%rd18, %rd15, %rd17;
	ld.global.u32 	%r2, [%rd18];
	mul.wide.s32 	%rd19, %r2, 4;
	add.s64 	%rd20, %rd16, %rd19;
	ld.global.u32 	%r12, [%rd20];
	mov.u32 	%r13, %ctaid.x;
	mov.u32 	%r14, %ntid.x;
	mov.u32 	%r15, %tid.x;
	mad.lo.s32 	%r3, %r13, %r14, %r15;
	setp.ge.s32 	%p2, %r3, %r12;
	@%p2 bra 	$L__BB0_4;
	cvta.to.global.u64 	%rd21, %rd9;
	add.s64 	%rd23, %rd21, %rd19;
	ld.global.u32 	%r16, [%rd23];
	add.s32 	%r17, %r16, %r3;
	cvta.to.global.u64 	%rd24, %rd2;
	mul.wide.s32 	%rd25, %r17, 4;
	add.s64 	%rd26, %rd24, %rd25;
	ld.global.u32 	%r4, [%rd26];
	mov.u32 	%r18, %ctaid.y;
	mov.u32 	%r19, %ntid.y;
	mov.u32 	%r20, %tid.y;
	mad.lo.s32 	%r5, %r18, %r19, %r20;
	cvta.to.global.u64 	%rd27, %rd3;
	mul.wide.s32 	%rd28, %r4, 4;
	add.s64 	%rd29, %rd27, %rd28;
	ld.global.u32 	%r21, [%rd29];
	setp.ge.s32 	%p3, %r5, %r21;
	@%p3 bra 	$L__BB0_4;
	cvta.to.global.u64 	%rd30, %rd4;
	mul.wide.s32 	%rd31, %r4, 8;
	add.s64 	%rd32, %rd30, %rd31;
	cvta.to.global.u64 	%rd33, %rd10;
	add.s64 	%rd35, %rd33, %rd28;
	ld.global.u32 	%r22, [%rd35];
	add.s32 	%r23, %r22, %r5;
	cvta.to.global.u64 	%rd36, %rd6;
	mul.wide.s32 	%rd37, %r23, 4;
	add.s64 	%rd38, %rd36, %rd37;
	ld.global.u32 	%r24, [%rd38];
	cvta.to.global.u64 	%rd39, %rd5;
	mul.wide.s32 	%rd40, %r24, 8;
	add.s64 	%rd41, %rd39, %rd40;
	ld.global.f64 	%fd1, [%rd41];
	mul.f64 	%fd2, %fd1, 0d3FEB333333333333;
	cvta.to.global.u64 	%rd42, %rd7;
	mul.wide.s32 	%rd43, %r24, 4;
	add.s64 	%rd44, %rd42, %rd43;
	ld.global.u32 	%r25, [%rd44];
	cvt.rn.f64.s32 	%fd3, %r25;
	div.rn.f64 	%fd4, %fd2, %fd3;
	atom.global.add.f64 	%fd5, [%rd32], %fd4;
$L__BB0_4:
	ret;

}
	// .globl	_Z7kernel1PiS_S_S_S_PdS0_S_S_
.visible .entry _Z7kernel1PiS_S_S_S_PdS0_S_S_(
	.param .u64 .ptr .align 1 _Z7kernel1PiS_S_S_S_PdS0_S_S__param_0,
	.param .u64 .ptr .align 1 _Z7kernel1PiS_S_S_S_PdS0_S_S__param_1,
	.param .u64 .ptr .align 1 _Z7kernel1PiS_S_S_S_PdS0_S_S__param_2,
	.param .u64 .ptr .align 1 _Z7kernel1PiS_S_S_S_PdS0_S_S__param_3,
	.param .u64 .ptr .align 1 _Z7kernel1PiS_S_S_S_PdS0_S_S__param_4,
	.param .u64 .ptr .align 1 _Z7kernel1PiS_S_S_S_PdS0_S_S__param_5,
	.param .u64 .ptr .align 1 _Z7kernel1PiS_S_S_S_PdS0_S_S__param_6,
	.param .u64 .ptr .align 1 _Z7kernel1PiS_S_S_S_PdS0_S_S__param_7,
	.param .u64 .ptr .align 1 _Z7kernel1PiS_S_S_S_PdS0_S_S__param_8
)
{
	.reg .pred 	%p<3>;
	.reg .b32 	%r<16>;
	.reg .b64 	%rd<30>;
	.reg .b64 	%fd<5>;

	ld.param.u64 	%rd8, [_Z7kernel1PiS_S_S_S_PdS0_S_S__param_0];
	ld.param.u64 	%rd1, [_Z7kernel1PiS_S_S_S_PdS0_S_S__param_1];
	ld.param.u64 	%rd2, [_Z7kernel1PiS_S_S_S_PdS0_S_S__param_3];
	ld.param.u64 	%rd3, [_Z7kernel1PiS_S_S_S_PdS0_S_S__param_4];
	ld.param.u64 	%rd4, [_Z7kernel1PiS_S_S_S_PdS0_S_S__param_5];
	ld.param.u64 	%rd5, [_Z7kernel1PiS_S_S_S_PdS0_S_S__param_6];
	ld.param.u64 	%rd6, [_Z7kernel1PiS_S_S_S_PdS0_S_S__param_7];
	ld.param.u64 	%rd7, [_Z7kernel1PiS_S_S_S_PdS0_S_S__param_8];
	cvta.to.global.u64 	%rd9, %rd8;
	mov.u32 	%r3, %ctaid.x;
	mov.u32 	%r4, %ntid.x;
	mov.u32 	%r5, %tid.x;
	mad.lo.s32 	%r1, %r3, %r4, %r5;
	ld.global.u32 	%r6, [%rd9];
	setp.ge.s32 	%p1, %r1, %r6;
	@%p1 bra 	$L__BB1_3;
	cvta.to.global.u64 	%rd10, %rd1;
	mul.wide.s32 	%rd11, %r1, 4;
	add.s64 	%rd12, %rd10, %rd11;
	ld.global.u32 	%r7, [%rd12];
	mov.u32 	%r8, %ctaid.y;
	mov.u32 	%r9, %ntid.y;
	mov.u32 	%r10, %tid.y;
	mad.lo.s32 	%r2, %r8, %r9, %r10;
	setp.ge.s32 	%p2, %r2, %r7;
	@%p2 bra 	$L__BB1_3;
	cvta.to.global.u64 	%rd13, %rd3;
	add.s64 	%rd15, %rd13, %rd11;
	ld.global.u32 	%r11, [%rd15];
	add.s32 	%r12, %r11, %r2;
	cvta.to.global.u64 	%rd16, %rd2;
	mul.wide.s32 	%rd17, %r12, 4;
	add.s64 	%rd18, %rd16, %rd17;
	ld.global.u32 	%r13, [%rd18];
	cvta.to.global.u64 	%rd19, %rd4;
	mul.wide.s32 	%rd20, %r1, 8;
	add.s64 	%rd21, %rd19, %rd20;
	cvta.to.global.u64 	%rd22, %rd7;
	mul.wide.s32 	%rd23, %r13, 4;
	add.s64 	%rd24, %rd22, %rd23;
	ld.global.u32 	%r14, [%rd24];
	cvta.to.global.u64 	%rd25, %rd5;
	mul.wide.s32 	%rd26, %r14, 8;
	add.s64 	%rd27, %rd25, %rd26;
	ld.global.f64 	%fd1, [%rd27];
	cvta.to.global.u64 	%rd28, %rd6;
	add.s64 	%rd29, %rd28, %rd23;
	ld.global.u32 	%r15, [%rd29];
	cvt.rn.f64.s32 	%fd2, %r15;
	div.rn.f64 	%fd3, %fd1, %fd2;
	atom.global.add.f64 	%fd4, [%rd21], %fd3;
$L__BB1_3:
	ret;

}
	// .globl	_Z7kernel2PiS_S_S_S_PdS0_S_S_S_
.visible .entry _Z7kernel2PiS_S_S_S_PdS0_S_S_S_(
	.param .u64 .ptr .align 1 _Z7kernel2PiS_S_S_S_PdS0_S_S_S__param_0,
	.param .u64 .ptr .align 1 _Z7kernel2PiS_S_S_S_PdS0_S_S_S__param_1,
	.param .u64 .ptr .align 1 _Z7kernel2PiS_S_S_S_PdS0_S_S_S__param_2,
	.param .u64 .ptr .align 1 _Z7kernel2PiS_S_S_S_PdS0_S_S_S__param_3,
	.param .u64 .ptr .align 1 _Z7kernel2PiS_S_S_S_PdS0_S_S_S__param_4,
	.param .u64 .ptr .align 1 _Z7kernel2PiS_S_S_S_PdS0_S_S_S__param_5,
	.param .u64 .ptr .align 1 _Z7kernel2PiS_S_S_S_PdS0_S_S_S__param_6,
	.param .u64 .ptr .align 1 _Z7kernel2PiS_S_S_S_PdS0_S_S_S__param_7,
	.param .u64 .ptr .align 1 _Z7kernel2PiS_S_S_S_PdS0_S_S_S__param_8,
	.param .u64 .ptr .align 1 _Z7kernel2PiS_S_S_S_PdS0_S_S_S__param_9
)
{
	.reg .pred 	%p<4>;
	.reg .b32 	%r<17>;
	.reg .b64 	%rd<34>;
	.reg .b64 	%fd<5>;

	ld.param.u64 	%rd9, [_Z7kernel2PiS_S_S_S_PdS0_S_S_S__param_0];
	ld.param.u64 	%rd1, [_Z7kernel2PiS_S_S_S_PdS0_S_S_S__param_1];
	ld.param.u64 	%rd2, [_Z7kernel2PiS_S_S_S_PdS0_S_S_S__param_3];
	ld.param.u64 	%rd3, [_Z7kernel2PiS_S_S_S_PdS0_S_S_S__param_4];
	ld.param.u64 	%rd4, [_Z7kernel2PiS_S_S_S_PdS0_S_S_S__param_5];
	ld.param.u64 	%rd5, [_Z7kernel2PiS_S_S_S_PdS0_S_S_S__param_6];
	ld.param.u64 	%rd6, [_Z7kernel2PiS_S_S_S_PdS0_S_S_S__param_7];
	ld.param.u64 	%rd7, [_Z7kernel2PiS_S_S_S_PdS0_S_S_S__param_8];
	ld.param.u64 	%rd8, [_Z7kernel2PiS_S_S_S_PdS0_S_S_S__param_9];
	cvta.to.global.u64 	%rd10, %rd9;
	mov.u32 	%r3, %ctaid.x;
	mov.u32 	%r4, %ntid.x;
	mov.u32 	%r5, %tid.x;
	mad.lo.s32 	%r1, %r3, %r4, %r5;
	ld.global.u32 	%r6, [%rd10];
	setp.ge.s32 	%p1, %r1, %r6;
	@%p1 bra 	$L__BB2_4;
	cvta.to.global.u64 	%rd11, %rd8;
	mul.wide.s32 	%rd12, %r1, 4;
	add.s64 	%rd13, %rd11, %rd12;
	ld.global.u32 	%r7, [%rd13];
	setp.ne.s32 	%p2, %r7, 0;
	@%p2 bra 	$L__BB2_4;
	cvta.to.global.u64 	%rd14, %rd1;
	add.s64 	%rd16, %rd14, %rd12;
	ld.global.u32 	%r8, [%rd16];
	mov.u32 	%r9, %ctaid.y;
	mov.u32 	%r10, %ntid.y;
	mov.u32 	%r11, %tid.y;
	mad.lo.s32 	%r2, %r9, %r10, %r11;
	setp.ge.s32 	%p3, %r2, %r8;
	@%p3 bra 	$L__BB2_4;
	cvta.to.global.u64 	%rd17, %rd3;
	add.s64 	%rd19, %rd17, %rd12;
	ld.global.u32 	%r12, [%rd19];
	add.s32 	%r13, %r12, %r2;
	cvta.to.global.u64 	%rd20, %rd2;
	mul.wide.s32 	%rd21, %r13, 4;
	add.s64 	%rd22, %rd20, %rd21;
	ld.global.u32 	%r14, [%rd22];
	cvta.to.global.u64 	%rd23, %rd4;
	mul.wide.s32 	%rd24, %r1, 8;
	add.s64 	%rd25, %rd23, %rd24;
	cvta.to.global.u64 	%rd26, %rd7;
	mul.wide.s32 	%rd27, %r14, 4;
	add.s64 	%rd28, %rd26, %rd27;
	ld.global.u32 	%r15, [%rd28];
	cvta.to.global.u64 	%rd29, %rd5;
	mul.wide.s32 	%rd30, %r15, 8;
	add.s64 	%rd31, %rd29, %rd30;
	ld.global.f64 	%fd1, [%rd31];
	cvta.to.global.u64 	%rd32, %rd6;
	add.s64 	%rd33, %rd32, %rd27;
	ld.global.u32 	%r16, [%rd33];
	cvt.rn.f64.s32 	%fd2, %r16;
	div.rn.f64 	%fd3, %fd1, %fd2;
	atom.global.add.f64 	%fd4, [%rd25], %fd3;
$L__BB2_4:
	ret;

}
	// .globl	_Z7kernel3PiS_S_S_S_PdS0_S_
.visible .entry _Z7kernel3PiS_S_S_S_PdS0_S_(
	.param .u64 .ptr .align 1 _Z7kernel3PiS_S_S_S_PdS0_S__param_0,
	.param .u64 .ptr .align 1 _Z7kernel3PiS_S_S_S_PdS0_S__param_1,
	.param .u64 .ptr .align 1 _Z7kernel3PiS_S_S_S_PdS0_S__param_2,
	.param .u64 .ptr .align 1 _Z7kernel3PiS_S_S_S_PdS0_S__param_3,
	.param .u64 .ptr .align 1 _Z7kernel3PiS_S_S_S_PdS0_S__param_4,
	.param .u64 .ptr .align 1 _Z7kernel3PiS_S_S_S_PdS0_S__param_5,
	.param .u64 .ptr .align 1 _Z7kernel3PiS_S_S_S_PdS0_S__param_6,
	.param .u64 .ptr .align 1 _Z7kernel3PiS_S_S_S_PdS0_S__param_7
)
{
	.reg .pred 	%p<3>;
	.reg .b32 	%r<15>;
	.reg .b64 	%rd<27>;
	.reg .b64 	%fd<5>;

	ld.param.u64 	%rd7, [_Z7kernel3PiS_S_S_S_PdS0_S__param_0];
	ld.param.u64 	%rd1, [_Z7kernel3PiS_S_S_S_PdS0_S__param_1];
	ld.param.u64 	%rd2, [_Z7kernel3PiS_S_S_S_PdS0_S__param_3];
	ld.param.u64 	%rd3, [_Z7kernel3PiS_S_S_S_PdS0_S__param_4];
	ld.param.u64 	%rd4, [_Z7kernel3PiS_S_S_S_PdS0_S__param_5];
	ld.param.u64 	%rd5, [_Z7kernel3PiS_S_S_S_PdS0_S__param_6];
	ld.param.u64 	%rd6, [_Z7kernel3PiS_S_S_S_PdS0_S__param_7];
	cvta.to.global.u64 	%rd8, %rd7;
	mov.u32 	%r3, %ctaid.x;
	mov.u32 	%r4, %ntid.x;
	mov.u32 	%r5, %tid.x;
	mad.lo.s32 	%r1, %r3, %r4, %r5;
	ld.global.u32 	%r6, [%rd8];
	setp.ge.s32 	%p1, %r1, %r6;
	@%p1 bra 	$L__BB3_3;
	cvta.to.global.u64 	%rd9, %rd1;
	mul.wide.s32 	%rd10, %r1, 4;
	add.s64 	%rd11, %rd9, %rd10;
	ld.global.u32 	%r7, [%rd11];
	mov.u32 	%r8, %ctaid.y;
	mov.u32 	%r9, %ntid.y;
	mov.u32 	%r10, %tid.y;
	mad.lo.s32 	%r2, %r8, %r9, %r10;
	setp.ge.s32 	%p2, %r2, %r7;
	@%p2 bra 	$L__BB3_3;
	cvta.to.global.u64 	%rd12, %rd3;
	add.s64 	%rd14, %rd12, %rd10;
	ld.global.u32 	%r11, [%rd14];
	add.s32 	%r12, %r11, %r2;
	cvta.to.global.u64 	%rd15, %rd2;
	mul.wide.s32 	%rd16, %r12, 4;
	add.s64 	%rd17, %rd15, %rd16;
	ld.global.u32 	%r13, [%rd17];
	cvta.to.global.u64 	%rd18, %rd4;
	mul.wide.s32 	%rd19, %r1, 8;
	add.s64 	%rd20, %rd18, %rd19;
	cvta.to.global.u64 	%rd21, %rd5;
	mul.wide.s32 	%rd22, %r13, 8;
	add.s64 	%rd23, %rd21, %rd22;
	ld.global.f64 	%fd1, [%rd23];
	cvta.to.global.u64 	%rd24, %rd6;
	mul.wide.s32 	%rd25, %r13, 4;
	add.s64 	%rd26, %rd24, %rd25;
	ld.global.u32 	%r14, [%rd26];
	cvt.rn.f64.s32 	%fd2, %r14;
	div.rn.f64 	%fd3, %fd1, %fd2;
	atom.global.add.f64 	%fd4, [%rd20], %fd3;
$L__BB3_3:
	ret;

}
	// .globl	_Z7kernel4PiS_S_S_S_PdS0_S_S_
.visible .entry _Z7kernel4PiS_S_S_S_PdS0_S_S_(
	.param .u64 .ptr .align 1 _Z7kernel4PiS_S_S_S_PdS0_S_S__param_0,
	.param .u64 .ptr .align 1 _Z7kernel4PiS_S_S_S_PdS0_S_S__param_1,
	.param .u64 .ptr .align 1 _Z7kernel4PiS_S_S_S_PdS0_S_S__param_2,
	.param .u64 .ptr .align 1 _Z7kernel4PiS_S_S_S_PdS0_S_S__param_3,
	.param .u64 .ptr .align 1 _Z7kernel4PiS_S_S_S_PdS0_S_S__param_4,
	.param .u64 .ptr .align 1 _Z7kernel4PiS_S_S_S_PdS0_S_S__param_5,
	.param .u64 .ptr .align 1 _Z7kernel4PiS_S_S_S_PdS0_S_S__param_6,
	.param .u64 .ptr .align 1 _Z7kernel4PiS_S_S_S_PdS0_S_S__param_7,
	.param .u64 .ptr .align 1 _Z7kernel4PiS_S_S_S_PdS0_S_S__param_8
)
{
	.reg .pred 	%p<4>;
	.reg .b32 	%r<16>;
	.reg .b64 	%rd<31>;
	.reg .b64 	%fd<5>;

	ld.param.u64 	%rd8, [_Z7kernel4PiS_S_S_S_PdS0_S_S__param_0];
	ld.param.u64 	%rd1, [_Z7kernel4PiS_S_S_S_PdS0_S_S__param_1];
	ld.param.u64 	%rd2, [_Z7kernel4PiS_S_S_S_PdS0_S_S__param_3];
	ld.param.u64 	%rd3, [_Z7kernel4PiS_S_S_S_PdS0_S_S__param_4];
	ld.param.u64 	%rd4, [_Z7kernel4PiS_S_S_S_PdS0_S_S__param_5];
	ld.param.u64 	%rd5, [_Z7kernel4PiS_S_S_S_PdS0_S_S__param_6];
	ld.param.u64 	%rd6, [_Z7kernel4PiS_S_S_S_PdS0_S_S__param_7];
	ld.param.u64 	%rd7, [_Z7kernel4PiS_S_S_S_PdS0_S_S__param_8];
	cvta.to.global.u64 	%rd9, %rd8;
	mov.u32 	%r3, %ctaid.x;
	mov.u32 	%r4, %ntid.x;
	mov.u32 	%r5, %tid.x;
	mad.lo.s32 	%r1, %r3, %r4, %r5;
	ld.global.u32 	%r6, [%rd9];
	setp.ge.s32 	%p1, %r1, %r6;
	@%p1 bra 	$L__BB4_4;
	cvta.to.global.u64 	%rd10, %rd7;
	mul.wide.s32 	%rd11, %r1, 4;
	add.s64 	%rd12, %rd10, %rd11;
	ld.global.u32 	%r7, [%rd12];
	setp.ne.s32 	%p2, %r7, 0;
	@%p2 bra 	$L__BB4_4;
	cvta.to.global.u64 	%rd13, %rd1;
	add.s64 	%rd15, %rd13, %rd11;
	ld.global.u32 	%r8, [%rd15];
	mov.u32 	%r9, %ctaid.y;
	mov.u32 	%r10, %ntid.y;
	mov.u32 	%r11, %tid.y;
	mad.lo.s32 	%r2, %r9, %r10, %r11;
	setp.ge.s32 	%p3, %r2, %r8;
	@%p3 bra 	$L__BB4_4;
	cvta.to.global.u64 	%rd16, %rd3;
	add.s64 	%rd18, %rd16, %rd11;
	ld.global.u32 	%r12, [%rd18];
	add.s32 	%r13, %r12, %r2;
	cvta.to.global.u64 	%rd19, %rd2;
	mul.wide.s32 	%rd20, %r13, 4;
	add.s64 	%rd21, %rd19, %rd20;
	ld.global.u32 	%r14, [%rd21];
	cvta.to.global.u64 	%rd22, %rd4;
	mul.wide.s32 	%rd23, %r1, 8;
	add.s64 	%rd24, %rd22, %rd23;
	cvta.to.global.u64 	%rd25, %rd5;
	mul.wide.s32 	%rd26, %r14, 8;
	add.s64 	%rd27, %rd25, %rd26;
	ld.global.f64 	%fd1, [%rd27];
	cvta.to.global.u64 	%rd28, %rd6;
	mul.wide.s32 	%rd29, %r14, 4;
	add.s64 	%rd30, %rd28, %rd29;
	ld.global.u32 	%r15, [%rd30];
	cvt.rn.f64.s32 	%fd2, %r15;
	div.rn.f64 	%fd3, %fd1, %fd2;
	atom.global.add.f64 	%fd4, [%rd24], %fd3;
$L__BB4_4:
	ret;

}


// ===== COMPILED SASS (sm_100) =====

	.target	sm_100

	.elftype	@"ET_EXEC"


//--------------------- .note.nv.tkinfo           --------------------------
	.section	.note.nv.tkinfo,"",@"SHT_NOTE"
	.sectionflags	@"SHF_NOTE_NV_TKINFO"
	.tkinfo
        /*0018*/ 	.word	0x00000002
        /*0030*/ 	.string	""
        /*0030*/ 	.string	"ptxas"
        /*0030*/ 	.string	"Cuda compilation tools, release 13.0, V13.0.88"
        /*0030*/ 	.string	"Build cuda_13.0.r13.0/compiler.36424714_0"
        /*0030*/ 	.string	"-arch sm_100 -m 64 "



//--------------------- .note.nv.cuinfo           --------------------------
	.section	.note.nv.cuinfo,"",@"SHT_NOTE"
	.sectionflags	@"SHF_NOTE_NV_CUINFO"
        /*0018*/ 	.short	0x0002
        /*001a*/ 	.short	0x0064
        /*001c*/ 	.short	0x0082
	.zero		2


//--------------------- .nv.info                  --------------------------
	.section	.nv.info,"",@"SHT_CUDA_INFO"
	.align	4


	//----- nvinfo : EIATTR_REGCOUNT
	.align		4
        /*0000*/ 	.byte	0x04, 0x2f
        /*0002*/ 	.short	(.L_1 - .L_0)
	.align		4
.L_0:
        /*0004*/ 	.word	index@(_Z6kernelPiS_S_S_S_PdS0_S_S_S_S_S_)
        /*0008*/ 	.word	0x0000001a


	//----- nvinfo : EIATTR_FRAME_SIZE
	.align		4
.L_1:
        /*000c*/ 	.byte	0x04, 0x11
        /*000e*/ 	.short	(.L_3 - .L_2)
	.align		4
.L_2:
        /*0010*/ 	.word	index@($__internal_4_$__cuda_sm20_div_rn_f64_full)
        /*0014*/ 	.word	0x00000000


	//----- nvinfo : EIATTR_FRAME_SIZE
	.align		4
.L_3:
        /*0018*/ 	.byte	0x04, 0x11
        /*001a*/ 	.short	(.L_5 - .L_4)
	.align		4
.L_4:
        /*001c*/ 	.word	index@(_Z6kernelPiS_S_S_S_PdS0_S_S_S_S_S_)
        /*0020*/ 	.word	0x00000000


	//----- nvinfo : EIATTR_REGCOUNT
	.align		4
.L_5:
        /*0024*/ 	.byte	0x04, 0x2f
        /*0026*/ 	.short	(.L_7 - .L_6)
	.align		4
.L_6:
        /*0028*/ 	.word	index@(_Z7kernel1PiS_S_S_S_PdS0_S_S_)
        /*002c*/ 	.word	0x0000001a


	//----- nvinfo : EIATTR_FRAME_SIZE
	.align		4
.L_7:
        /*0030*/ 	.byte	0x04, 0x11
        /*0032*/ 	.short	(.L_9 - .L_8)
	.align		4
.L_8:
        /*0034*/ 	.word	index@($__internal_3_$__cuda_sm20_div_rn_f64_full)
        /*0038*/ 	.word	0x00000000


	//----- nvinfo : EIATTR_FRAME_SIZE
	.align		4
.L_9:
        /*003c*/ 	.byte	0x04, 0x11
        /*003e*/ 	.short	(.L_11 - .L_10)
	.align		4
.L_10:
        /*0040*/ 	.word	index@(_Z7kernel1PiS_S_S_S_PdS0_S_S_)
        /*0044*/ 	.word	0x00000000


	//----- nvinfo : EIATTR_REGCOUNT
	.align		4
.L_11:
        /*0048*/ 	.byte	0x04, 0x2f
        /*004a*/ 	.short	(.L_13 - .L_12)
	.align		4
.L_12:
        /*004c*/ 	.word	index@(_Z7kernel2PiS_S_S_S_PdS0_S_S_S_)
        /*0050*/ 	.word	0x0000001a


	//----- nvinfo : EIATTR_FRAME_SIZE
	.align		4
.L_13:
        /*0054*/ 	.byte	0x04, 0x11
        /*0056*/ 	.short	(.L_15 - .L_14)
	.align		4
.L_14:
        /*0058*/ 	.word	index@($__internal_2_$__cuda_sm20_div_rn_f64_full)
        /*005c*/ 	.word	0x00000000


	//----- nvinfo : EIATTR_FRAME_SIZE
	.align		4
.L_15:
        /*0060*/ 	.byte	0x04, 0x11
        /*0062*/ 	.short	(.L_17 - .L_16)
	.align		4
.L_16:
        /*0064*/ 	.word	index@(_Z7kernel2PiS_S_S_S_PdS0_S_S_S_)
        /*0068*/ 	.word	0x00000000


	//----- nvinfo : EIATTR_REGCOUNT
	.align		4
.L_17:
        /*006c*/ 	.byte	0x04, 0x2f
        /*006e*/ 	.short	(.L_19 - .L_18)
	.align		4
.L_18:
        /*0070*/ 	.word	index@(_Z7kernel3PiS_S_S_S_PdS0_S_)
        /*0074*/ 	.word	0x0000001a


	//----- nvinfo : EIATTR_FRAME_SIZE
	.align		4
.L_19:
        /*0078*/ 	.byte	0x04, 0x11
        /*007a*/ 	.short	(.L_21 - .L_20)
	.align		4
.L_20:
        /*007c*/ 	.word	index@($__internal_1_$__cuda_sm20_div_rn_f64_full)
        /*0080*/ 	.word	0x00000000


	//----- nvinfo : EIATTR_FRAME_SIZE
	.align		4
.L_21:
        /*0084*/ 	.byte	0x04, 0x11
        /*0086*/ 	.short	(.L_23 - .L_22)
	.align		4
.L_22:
        /*0088*/ 	.word	index@(_Z7kernel3PiS_S_S_S_PdS0_S_)
        /*008c*/ 	.word	0x00000000


	//----- nvinfo : EIATTR_REGCOUNT
	.align		4
.L_23:
        /*0090*/ 	.byte	0x04, 0x2f
        /*0092*/ 	.short	(.L_25 - .L_24)
	.align		4
.L_24:
        /*0094*/ 	.word	index@(_Z7kernel4PiS_S_S_S_PdS0_S_S_)
        /*0098*/ 	.word	0x0000001a


	//----- nvinfo : EIATTR_FRAME_SIZE
	.align		4
.L_25:
        /*009c*/ 	.byte	0x04, 0x11
        /*009e*/ 	.short	(.L_27 - .L_26)
	.align		4
.L_26:
        /*00a0*/ 	.word	index@($__internal_0_$__cuda_sm20_div_rn_f64_full)
        /*00a4*/ 	.word	0x00000000


	//----- nvinfo : EIATTR_FRAME_SIZE
	.align		4
.L_27:
        /*00a8*/ 	.byte	0x04, 0x11
        /*00aa*/ 	.short	(.L_29 - .L_28)
	.align		4
.L_28:
        /*00ac*/ 	.word	index@(_Z7kernel4PiS_S_S_S_PdS0_S_S_)
        /*00b0*/ 	.word	0x00000000


	//----- nvinfo : EIATTR_MIN_STACK_SIZE
	.align		4
.L_29:
        /*00b4*/ 	.byte	0x04, 0x12
        /*00b6*/ 	.short	(.L_31 - .L_30)
	.align		4
.L_30:
        /*00b8*/ 	.word	index@(_Z7kernel4PiS_S_S_S_PdS0_S_S_)
        /*00bc*/ 	.word	0x00000000


	//----- nvinfo : EIATTR_MIN_STACK_SIZE
	.align		4
.L_31:
        /*00c0*/ 	.byte	0x04, 0x12
        /*00c2*/ 	.short	(.L_33 - .L_32)
	.align		4
.L_32:
        /*00c4*/ 	.word	index@(_Z7kernel3PiS_S_S_S_PdS0_S_)
        /*00c8*/ 	.word	0x00000000


	//----- nvinfo : EIATTR_MIN_STACK_SIZE
	.align		4
.L_33:
        /*00cc*/ 	.byte	0x04, 0x12
        /*00ce*/ 	.short	(.L_35 - .L_34)
	.align		4
.L_34:
        /*00d0*/ 	.word	index@(_Z7kernel2PiS_S_S_S_PdS0_S_S_S_)
        /*00d4*/ 	.word	0x00000000


	//----- nvinfo : EIATTR_MIN_STACK_SIZE
	.align		4
.L_35:
        /*00d8*/ 	.byte	0x04, 0x12
        /*00da*/ 	.short	(.L_37 - .L_36)
	.align		4
.L_36:
        /*00dc*/ 	.word	index@(_Z7kernel1PiS_S_S_S_PdS0_S_S_)
        /*00e0*/ 	.word	0x00000000


	//----- nvinfo : EIATTR_MIN_STACK_SIZE
	.align		4
.L_37:
        /*00e4*/ 	.byte	0x04, 0x12
        /*00e6*/ 	.short	(.L_39 - .L_38)
	.align		4
.L_38:
        /*00e8*/ 	.word	index@(_Z6kernelPiS_S_S_S_PdS0_S_S_S_S_S_)
        /*00ec*/ 	.word	0x00000000
.L_39:


//--------------------- .nv.compat                --------------------------
	.section	.nv.compat,"",@"SHT_CUDA_COMPAT_INFO"
	.align	4
        /*0000*/ 	.byte	0x02, 0x09, 0x00, 0x00, 0x02, 0x02, 0x01, 0x00, 0x02, 0x05, 0x05, 0x00, 0x03, 0x07, 0x01, 0x01
        /*0010*/ 	.byte	0x02, 0x03, 0x00, 0x00, 0x02, 0x06, 0x01, 0x00, 0x04, 0x0b, 0x08, 0x00, 0x01, 0x00, 0x00, 0x00
        /*0020*/ 	.byte	0x00, 0x00, 0x00, 0x00


//--------------------- .nv.info._Z7kernel4PiS_S_S_S_PdS0_S_S_ --------------------------
	.section	.nv.info._Z7kernel4PiS_S_S_S_PdS0_S_S_,"",@"SHT_CUDA_INFO"
	.sectionflags	@""
	.align	4


	//----- nvinfo : EIATTR_CUDA_API_VERSION
	.align		4
        /*0000*/ 	.byte	0x04, 0x37
        /*0002*/ 	.short	(.L_41 - .L_40)
.L_40:
        /*0004*/ 	.word	0x00000082


	//----- nvinfo : EIATTR_KPARAM_INFO
	.align		4
.L_41:
        /*0008*/ 	.byte	0x04, 0x17
        /*000a*/ 	.short	(.L_43 - .L_42)
.L_42:
        /*000c*/ 	.word	0x00000000
        /*0010*/ 	.short	0x0008
        /*0012*/ 	.short	0x0040
        /*0014*/ 	.byte	0x00, 0xf5, 0x21, 0x00


	//----- nvinfo : EIATTR_KPARAM_INFO
	.align		4
.L_43:
        /*0018*/ 	.byte	0x04, 0x17
        /*001a*/ 	.short	(.L_45 - .L_44)
.L_44:
        /*001c*/ 	.word	0x00000000
        /*0020*/ 	.short	0x0007
        /*0022*/ 	.short	0x0038
        /*0024*/ 	.byte	0x00, 0xf5, 0x21, 0x00


	//----- nvinfo : EIATTR_KPARAM_INFO
	.align		4
.L_45:
        /*0028*/ 	.byte	0x04, 0x17
        /*002a*/ 	.short	(.L_47 - .L_46)
.L_46:
        /*002c*/ 	.word	0x00000000
        /*0030*/ 	.short	0x0006
        /*0032*/ 	.short	0x0030
        /*0034*/ 	.byte	0x00, 0xf5, 0x21, 0x00


	//----- nvinfo : EIATTR_KPARAM_INFO
	.align		4
.L_47:
        /*0038*/ 	.byte	0x04, 0x17
        /*003a*/ 	.short	(.L_49 - .L_48)
.L_48:
        /*003c*/ 	.word	0x00000000
        /*0040*/ 	.short	0x0005
        /*0042*/ 	.short	0x0028
        /*0044*/ 	.byte	0x00, 0xf5, 0x21, 0x00


	//----- nvinfo : EIATTR_KPARAM_INFO
	.align		4
.L_49:
        /*0048*/ 	.byte	0x04, 0x17
        /*004a*/ 	.short	(.L_51 - .L_50)
.L_50:
        /*004c*/ 	.word	0x00000000
        /*0050*/ 	.short	0x0004
        /*0052*/ 	.short	0x0020
        /*0054*/ 	.byte	0x00, 0xf5, 0x21, 0x00


	//----- nvinfo : EIATTR_KPARAM_INFO
	.align		4
.L_51:
        /*0058*/ 	.byte	0x04, 0x17
        /*005a*/ 	.short	(.L_53 - .L_52)
.L_52:
        /*005c*/ 	.word	0x00000000
        /*0060*/ 	.short	0x0003
        /*0062*/ 	.short	0x0018
        /*0064*/ 	.byte	0x00, 0xf5, 0x21, 0x00


	//----- nvinfo : EIATTR_KPARAM_INFO
	.align		4
.L_53:
        /*0068*/ 	.byte	0x04, 0x17
        /*006a*/ 	.short	(.L_55 - .L_54)
.L_54:
        /*006c*/ 	.word	0x00000000
        /*0070*/ 	.short	0x0002
        /*0072*/ 	.short	0x0010
        /*0074*/ 	.byte	0x00, 0xf5, 0x21, 0x00


	//----- nvinfo : EIATTR_KPARAM_INFO
	.align		4
.L_55:
        /*0078*/ 	.byte	0x04, 0x17
        /*007a*/ 	.short	(.L_57 - .L_56)
.L_56:
        /*007c*/ 	.word	0x00000000
        /*0080*/ 	.short	0x0001
        /*0082*/ 	.short	0x0008
        /*0084*/ 	.byte	0x00, 0xf5, 0x21, 0x00


	//----- nvinfo : EIATTR_KPARAM_INFO
	.align		4
.L_57:
        /*0088*/ 	.byte	0x04, 0x17
        /*008a*/ 	.short	(.L_59 - .L_58)
.L_58:
        /*008c*/ 	.word	0x00000000
        /*0090*/ 	.short	0x0000
        /*0092*/ 	.short	0x0000
        /*0094*/ 	.byte	0x00, 0xf5, 0x21, 0x00


	//----- nvinfo : EIATTR_SPARSE_MMA_MASK
	.align		4
.L_59:
        /*0098*/ 	.byte	0x03, 0x50
        /*009a*/ 	.short	0x0000


	//----- nvinfo : EIATTR_MAXREG_COUNT
	.align		4
        /*009c*/ 	.byte	0x03, 0x1b
        /*009e*/ 	.short	0x00ff


	//----- nvinfo : EIATTR_MERCURY_ISA_VERSION
	.align		4
        /*00a0*/ 	.byte	0x03, 0x5f
        /*00a2*/ 	.short	0x0101


	//----- nvinfo : EIATTR_VRC_CTA_INIT_COUNT
	.align		4
        /*00a4*/ 	.byte	0x02, 0x4a
	.zero		1
	.zero		1


	//----- nvinfo : EIATTR_EXIT_INSTR_OFFSETS
	.align		4
        /*00a8*/ 	.byte	0x04, 0x1c
        /*00aa*/ 	.short	(.L_61 - .L_60)


	//   ....[0]....
.L_60:
        /*00ac*/ 	.word	0x00000090


	//   ....[1]....
        /*00b0*/ 	.word	0x000000e0


	//   ....[2]....
        /*00b4*/ 	.word	0x00000170


	//   ....[3]....
        /*00b8*/ 	.word	0x000003d0


	//----- nvinfo : EIATTR_CRS_STACK_SIZE
	.align		4
.L_61:
        /*00bc*/ 	.byte	0x04, 0x1e
        /*00be*/ 	.short	(.L_63 - .L_62)
.L_62:
        /*00c0*/ 	.word	0x00000000


	//----- nvinfo : EIATTR_CBANK_PARAM_SIZE
	.align		4
.L_63:
        /*00c4*/ 	.byte	0x03, 0x19
        /*00c6*/ 	.short	0x0048


	//----- nvinfo : EIATTR_PARAM_CBANK
	.align		4
        /*00c8*/ 	.byte	0x04, 0x0a
        /*00ca*/ 	.short	(.L_65 - .L_64)
	.align		4
.L_64:
        /*00cc*/ 	.word	index@(.nv.constant0._Z7kernel4PiS_S_S_S_PdS0_S_S_)
        /*00d0*/ 	.short	0x0380
        /*00d2*/ 	.short	0x0048


	//----- nvinfo : EIATTR_SW_WAR
	.align		4
.L_65:
        /*00d4*/ 	.byte	0x04, 0x36
        /*00d6*/ 	.short	(.L_67 - .L_66)
.L_66:
        /*00d8*/ 	.word	0x00000008
.L_67:


//--------------------- .nv.info._Z7kernel3PiS_S_S_S_PdS0_S_ --------------------------
	.section	.nv.info._Z7kernel3PiS_S_S_S_PdS0_S_,"",@"SHT_CUDA_INFO"
	.sectionflags	@""
	.align	4


	//----- nvinfo : EIATTR_CUDA_API_VERSION
	.align		4
        /*0000*/ 	.byte	0x04, 0x37
        /*0002*/ 	.short	(.L_69 - .L_68)
.L_68:
        /*0004*/ 	.word	0x00000082


	//----- nvinfo : EIATTR_KPARAM_INFO
	.align		4
.L_69:
        /*0008*/ 	.byte	0x04, 0x17
        /*000a*/ 	.short	(.L_71 - .L_70)
.L_70:
        /*000c*/ 	.word	0x00000000
        /*0010*/ 	.short	0x0007
        /*0012*/ 	.short	0x0038
        /*0014*/ 	.byte	0x00, 0xf5, 0x21, 0x00


	//----- nvinfo : EIATTR_KPARAM_INFO
	.align		4
.L_71:
        /*0018*/ 	.byte	0x04, 0x17
        /*001a*/ 	.short	(.L_73 - .L_72)
.L_72:
        /*001c*/ 	.word	0x00000000
        /*0020*/ 	.short	0x0006
        /*0022*/ 	.short	0x0030
        /*0024*/ 	.byte	0x00, 0xf5, 0x21, 0x00


	//----- nvinfo : EIATTR_KPARAM_INFO
	.align		4
.L_73:
        /*0028*/ 	.byte	0x04, 0x17
        /*002a*/ 	.short	(.L_75 - .L_74)
.L_74:
        /*002c*/ 	.word	0x00000000
        /*0030*/ 	.short	0x0005
        /*0032*/ 	.short	0x0028
        /*0034*/ 	.byte	0x00, 0xf5, 0x21, 0x00


	//----- nvinfo : EIATTR_KPARAM_INFO
	.align		4
.L_75:
        /*0038*/ 	.byte	0x04, 0x17
        /*003a*/ 	.short	(.L_77 - .L_76)
.L_76:
        /*003c*/ 	.word	0x00000000
        /*0040*/ 	.short	0x0004
        /*0042*/ 	.short	0x0020
        /*0044*/ 	.byte	0x00, 0xf5, 0x21, 0x00


	//----- nvinfo : EIATTR_KPARAM_INFO
	.align		4
.L_77:
        /*0048*/ 	.byte	0x04, 0x17
        /*004a*/ 	.short	(.L_79 - .L_78)
.L_78:
        /*004c*/ 	.word	0x00000000
        /*0050*/ 	.short	0x0003
        /*0052*/ 	.short	0x0018
        /*0054*/ 	.byte	0x00, 0xf5, 0x21, 0x00


	//----- nvinfo : EIATTR_KPARAM_INFO
	.align		4
.L_79:
        /*0058*/ 	.byte	0x04, 0x17
        /*005a*/ 	.short	(.L_81 - .L_80)
.L_80:
        /*005c*/ 	.word	0x00000000
        /*0060*/ 	.short	0x0002
        /*0062*/ 	.short	0x0010
        /*0064*/ 	.byte	0x00, 0xf5, 0x21, 0x00


	//----- nvinfo : EIATTR_KPARAM_INFO
	.align		4
.L_81:
        /*0068*/ 	.byte	0x04, 0x17
        /*006a*/ 	.short	(.L_83 - .L_82)
.L_82:
        /*006c*/ 	.word	0x00000000
        /*0070*/ 	.short	0x0001
        /*0072*/ 	.short	0x0008
        /*0074*/ 	.byte	0x00, 0xf5, 0x21, 0x00


	//----- nvinfo : EIATTR_KPARAM_INFO
	.align		4
.L_83:
        /*0078*/ 	.byte	0x04, 0x17
        /*007a*/ 	.short	(.L_85 - .L_84)
.L_84:
        /*007c*/ 	.word	0x00000000
        /*0080*/ 	.short	0x0000
        /*0082*/ 	.short	0x0000
        /*0084*/ 	.byte	0x00, 0xf5, 0x21, 0x00


	//----- nvinfo : EIATTR_SPARSE_MMA_MASK
	.align		4
.L_85:
        /*0088*/ 	.byte	0x03, 0x50
        /*008a*/ 	.short	0x0000


	//----- nvinfo : EIATTR_MAXREG_COUNT
	.align		4
        /*008c*/ 	.byte	0x03, 0x1b
        /*008e*/ 	.short	0x00ff


	//----- nvinfo : EIATTR_MERCURY_ISA_VERSION
	.align		4
        /*0090*/ 	.byte	0x03, 0x5f
        /*0092*/ 	.short	0x0101


	//----- nvinfo : EIATTR_VRC_CTA_INIT_COUNT
	.align		4
        /*0094*/ 	.byte	0x02, 0x4a
	.zero		1
	.zero		1


	//----- nvinfo : EIATTR_EXIT_INSTR_OFFSETS
	.align		4
        /*0098*/ 	.byte	0x04, 0x1c
        /*009a*/ 	.short	(.L_87 - .L_86)


	//   ....[0]....
.L_86:
        /*009c*/ 	.word	0x00000090


	//   ....[1]....
        /*00a0*/ 	.word	0x00000120


	//   ....[2]....
        /*00a4*/ 	.word	0x00000380


	//----- nvinfo : EIATTR_CRS_STACK_SIZE
	.align		4
.L_87:
        /*00a8*/ 	.byte	0x04, 0x1e
        /*00aa*/ 	.short	(.L_89 - .L_88)
.L_88:
        /*00ac*/ 	.word	0x00000000


	//----- nvinfo : EIATTR_CBANK_PARAM_SIZE
	.align		4
.L_89:
        /*00b0*/ 	.byte	0x03, 0x19
        /*00b2*/ 	.short	0x0040


	//----- nvinfo : EIATTR_PARAM_CBANK
	.align		4
        /*00b4*/ 	.byte	0x04, 0x0a
        /*00b6*/ 	.short	(.L_91 - .L_90)
	.align		4
.L_90:
        /*00b8*/ 	.word	index@(.nv.constant0._Z7kernel3PiS_S_S_S_PdS0_S_)
        /*00bc*/ 	.short	0x0380
        /*00be*/ 	.short	0x0040


	//----- nvinfo : EIATTR_SW_WAR
	.align		4
.L_91:
        /*00c0*/ 	.byte	0x04, 0x36
        /*00c2*/ 	.short	(.L_93 - .L_92)
.L_92:
        /*00c4*/ 	.word	0x00000008
.L_93:


//--------------------- .nv.info._Z7kernel2PiS_S_S_S_PdS0_S_S_S_ --------------------------
	.section	.nv.info._Z7kernel2PiS_S_S_S_PdS0_S_S_S_,"",@"SHT_CUDA_INFO"
	.sectionflags	@""
	.align	4


	//----- nvinfo : EIATTR_CUDA_API_VERSION
	.align		4
        /*0000*/ 	.byte	0x04, 0x37
        /*0002*/ 	.short	(.L_95 - .L_94)
.L_94:
        /*0004*/ 	.word	0x00000082


	//----- nvinfo : EIATTR_KPARAM_INFO
	.align		4
.L_95:
        /*0008*/ 	.byte	0x04, 0x17
        /*000a*/ 	.short	(.L_97 - .L_96)
.L_96:
        /*000c*/ 	.word	0x00000000
        /*0010*/ 	.short	0x0009
        /*0012*/ 	.short	0x0048
        /*0014*/ 	.byte	0x00, 0xf5, 0x21, 0x00


	//----- nvinfo : EIATTR_KPARAM_INFO
	.align		4
.L_97:
        /*0018*/ 	.byte	0x04, 0x17
        /*001a*/ 	.short	(.L_99 - .L_98)
.L_98:
        /*001c*/ 	.word	0x00000000
        /*0020*/ 	.short	0x0008
        /*0022*/ 	.short	0x0040
        /*0024*/ 	.byte	0x00, 0xf5, 0x21, 0x00


	//----- nvinfo : EIATTR_KPARAM_INFO
	.align		4
.L_99:
        /*0028*/ 	.byte	0x04, 0x17
        /*002a*/ 	.short	(.L_101 - .L_100)
.L_100:
        /*002c*/ 	.word	0x00000000
        /*0030*/ 	.short	0x0007
        /*0032*/ 	.short	0x0038
        /*0034*/ 	.byte	0x00, 0xf5, 0x21, 0x00


	//----- nvinfo : EIATTR_KPARAM_INFO
	.align		4
.L_101:
        /*0038*/ 	.byte	0x04, 0x17
        /*003a*/ 	.short	(.L_103 - .L_102)
.L_102:
        /*003c*/ 	.word	0x00000000
        /*0040*/ 	.short	0x0006
        /*0042*/ 	.short	0x0030
        /*0044*/ 	.byte	0x00, 0xf5, 0x21, 0x00


	//----- nvinfo : EIATTR_KPARAM_INFO
	.align		4
.L_103:
        /*0048*/ 	.byte	0x04, 0x17
        /*004a*/ 	.short	(.L_105 - .L_104)
.L_104:
        /*004c*/ 	.word	0x00000000
        /*0050*/ 	.short	0x0005
        /*0052*/ 	.short	0x0028
        /*0054*/ 	.byte	0x00, 0xf5, 0x21, 0x00


	//----- nvinfo : EIATTR_KPARAM_INFO
	.align		4
.L_105:
        /*0058*/ 	.byte	0x04, 0x17
        /*005a*/ 	.short	(.L_107 - .L_106)
.L_106:
        /*005c*/ 	.word	0x00000000
        /*0060*/ 	.short	0x0004
        /*0062*/ 	.short	0x0020
        /*0064*/ 	.byte	0x00, 0xf5, 0x21, 0x00


	//----- nvinfo : EIATTR_KPARAM_INFO
	.align		4
.L_107:
        /*0068*/ 	.byte	0x04, 0x17
        /*006a*/ 	.short	(.L_109 - .L_108)
.L_108:
        /*006c*/ 	.word	0x00000000
        /*0070*/ 	.short	0x0003
        /*0072*/ 	.short	0x0018
        /*0074*/ 	.byte	0x00, 0xf5, 0x21, 0x00


	//----- nvinfo : EIATTR_KPARAM_INFO
	.align		4
.L_109:
        /*0078*/ 	.byte	0x04, 0x17
        /*007a*/ 	.short	(.L_111 - .L_110)
.L_110:
        /*007c*/ 	.word	0x00000000
        /*0080*/ 	.short	0x0002
        /*0082*/ 	.short	0x0010
        /*0084*/ 	.byte	0x00, 0xf5, 0x21, 0x00


	//----- nvinfo : EIATTR_KPARAM_INFO
	.align		4
.L_111:
        /*0088*/ 	.byte	0x04, 0x17
        /*008a*/ 	.short	(.L_113 - .L_112)
.L_112:
        /*008c*/ 	.word	0x00000000
        /*0090*/ 	.short	0x0001
        /*0092*/ 	.short	0x0008
        /*0094*/ 	.byte	0x00, 0xf5, 0x21, 0x00


	//----- nvinfo : EIATTR_KPARAM_INFO
	.align		4
.L_113:
        /*0098*/ 	.byte	0x04, 0x17
        /*009a*/ 	.short	(.L_115 - .L_114)
.L_114:
        /*009c*/ 	.word	0x00000000
        /*00a0*/ 	.short	0x0000
        /*00a2*/ 	.short	0x0000
        /*00a4*/ 	.byte	0x00, 0xf5, 0x21, 0x00


	//----- nvinfo : EIATTR_SPARSE_MMA_MASK
	.align		4
.L_115:
        /*00a8*/ 	.byte	0x03, 0x50
        /*00aa*/ 	.short	0x0000


	//----- nvinfo : EIATTR_MAXREG_COUNT
	.align		4
        /*00ac*/ 	.byte	0x03, 0x1b
        /*00ae*/ 	.short	0x00ff


	//----- nvinfo : EIATTR_MERCURY_ISA_VERSION
	.align		4
        /*00b0*/ 	.byte	0x03, 0x5f
        /*00b2*/ 	.short	0x0101


	//----- nvinfo : EIATTR_VRC_CTA_INIT_COUNT
	.align		4
        /*00b4*/ 	.byte	0x02, 0x4a
	.zero		1
	.zero		1


	//----- nvinfo : EIATTR_EXIT_INSTR_OFFSETS
	.align		4
        /*00b8*/ 	.byte	0x04, 0x1c
        /*00ba*/ 	.short	(.L_117 - .L_116)


	//   ....[0]....
.L_116:
        /*00bc*/ 	.word	0x00000090


	//   ....[1]....
        /*00c0*/ 	.word	0x000000e0


	//   ....[2]....
        /*00c4*/ 	.word	0x00000170


	//   ....[3]....
        /*00c8*/ 	.word	0x00000400


	//----- nvinfo : EIATTR_CRS_STACK_SIZE
	.align		4
.L_117:
        /*00cc*/ 	.byte	0x04, 0x1e
        /*00ce*/ 	.short	(.L_119 - .L_118)
.L_118:
        /*00d0*/ 	.word	0x00000000


	//----- nvinfo : EIATTR_CBANK_PARAM_SIZE
	.align		4
.L_119:
        /*00d4*/ 	.byte	0x03, 0x19
        /*00d6*/ 	.short	0x0050


	//----- nvinfo : EIATTR_PARAM_CBANK
	.align		4
        /*00d8*/ 	.byte	0x04, 0x0a
        /*00da*/ 	.short	(.L_121 - .L_120)
	.align		4
.L_120:
        /*00dc*/ 	.word	index@(.nv.constant0._Z7kernel2PiS_S_S_S_PdS0_S_S_S_)
        /*00e0*/ 	.short	0x0380
        /*00e2*/ 	.short	0x0050


	//----- nvinfo : EIATTR_SW_WAR
	.align		4
.L_121:
        /*00e4*/ 	.byte	0x04, 0x36
        /*00e6*/ 	.short	(.L_123 - .L_122)
.L_122:
        /*00e8*/ 	.word	0x00000008
.L_123:


//--------------------- .nv.info._Z7kernel1PiS_S_S_S_PdS0_S_S_ --------------------------
	.section	.nv.info._Z7kernel1PiS_S_S_S_PdS0_S_S_,"",@"SHT_CUDA_INFO"
	.sectionflags	@""
	.align	4


	//----- nvinfo : EIATTR_CUDA_API_VERSION
	.align		4
        /*0000*/ 	.byte	0x04, 0x37
        /*0002*/ 	.short	(.L_125 - .L_124)
.L_124:
        /*0004*/ 	.word	0x00000082


	//----- nvinfo : EIATTR_KPARAM_INFO
	.align		4
.L_125:
        /*0008*/ 	.byte	0x04, 0x17
        /*000a*/ 	.short	(.L_127 - .L_126)
.L_126:
        /*000c*/ 	.word	0x00000000
        /*0010*/ 	.short	0x0008
        /*0012*/ 	.short	0x0040
        /*0014*/ 	.byte	0x00, 0xf5, 0x21, 0x00


	//----- nvinfo : EIATTR_KPARAM_INFO
	.align		4
.L_127:
        /*0018*/ 	.byte	0x04, 0x17
        /*001a*/ 	.short	(.L_129 - .L_128)
.L_128:
        /*001c*/ 	.word	0x00000000
        /*0020*/ 	.short	0x0007
        /*0022*/ 	.short	0x0038
        /*0024*/ 	.byte	0x00, 0xf5, 0x21, 0x00


	//----- nvinfo : EIATTR_KPARAM_INFO
	.align		4
.L_129:
        /*0028*/ 	.byte	0x04, 0x17
        /*002a*/ 	.short	(.L_131 - .L_130)
.L_130:
        /*002c*/ 	.word	0x00000000
        /*0030*/ 	.short	0x0006
        /*0032*/ 	.short	0x0030
        /*0034*/ 	.byte	0x00, 0xf5, 0x21, 0x00


	//----- nvinfo : EIATTR_KPARAM_INFO
	.align		4
.L_131:
        /*0038*/ 	.byte	0x04, 0x17
        /*003a*/ 	.short	(.L_133 - .L_132)
.L_132:
        /*003c*/ 	.word	0x00000000
        /*0040*/ 	.short	0x0005
        /*0042*/ 	.short	0x0028
        /*0044*/ 	.byte	0x00, 0xf5, 0x21, 0x00


	//----- nvinfo : EIATTR_KPARAM_INFO
	.align		4
.L_133:
        /*0048*/ 	.byte	0x04, 0x17
        /*004a*/ 	.short	(.L_135 - .L_134)
.L_134:
        /*004c*/ 	.word	0x00000000
        /*0050*/ 	.short	0x0004
        /*0052*/ 	.short	0x0020
        /*0054*/ 	.byte	0x00, 0xf5, 0x21, 0x00


	//----- nvinfo : EIATTR_KPARAM_INFO
	.align		4
.L_135:
        /*0058*/ 	.byte	0x04, 0x17
        /*005a*/ 	.short	(.L_137 - .L_136)
.L_136:
        /*005c*/ 	.word	0x00000000
        /*0060*/ 	.short	0x0003
        /*0062*/ 	.short	0x0018
        /*0064*/ 	.byte	0x00, 0xf5, 0x21, 0x00


	//----- nvinfo : EIATTR_KPARAM_INFO
	.align		4
.L_137:
        /*0068*/ 	.byte	0x04, 0x17
        /*006a*/ 	.short	(.L_139 - .L_138)
.L_138:
        /*006c*/ 	.word	0x00000000
        /*0070*/ 	.short	0x0002
        /*0072*/ 	.short	0x0010
        /*0074*/ 	.byte	0x00, 0xf5, 0x21, 0x00


	//----- nvinfo : EIATTR_KPARAM_INFO
	.align		4
.L_139:
        /*0078*/ 	.byte	0x04, 0x17
        /*007a*/ 	.short	(.L_141 - .L_140)
.L_140:
        /*007c*/ 	.word	0x00000000
        /*0080*/ 	.short	0x0001
        /*0082*/ 	.short	0x0008
        /*0084*/ 	.byte	0x00, 0xf5, 0x21, 0x00


	//----- nvinfo : EIATTR_KPARAM_INFO
	.align		4
.L_141:
        /*0088*/ 	.byte	0x04, 0x17
        /*008a*/ 	.short	(.L_143 - .L_142)
.L_142:
        /*008c*/ 	.word	0x00000000
        /*0090*/ 	.short	0x0000
        /*0092*/ 	.short	0x0000
        /*0094*/ 	.byte	0x00, 0xf5, 0x21, 0x00


	//----- nvinfo : EIATTR_SPARSE_MMA_MASK
	.align		4
.L_143:
        /*0098*/ 	.byte	0x03, 0x50
        /*009a*/ 	.short	0x0000


	//----- nvinfo : EIATTR_MAXREG_COUNT
	.align		4
        /*009c*/ 	.byte	0x03, 0x1b
        /*009e*/ 	.short	0x00ff


	//----- nvinfo : EIATTR_MERCURY_ISA_VERSION
	.align		4
        /*00a0*/ 	.byte	0x03, 0x5f
        /*00a2*/ 	.short	0x0101


	//----- nvinfo : EIATTR_VRC_CTA_INIT_COUNT
	.align		4
        /*00a4*/ 	.byte	0x02, 0x4a
	.zero		1
	.zero		1


	//----- nvinfo : EIATTR_EXIT_INSTR_OFFSETS
	.align		4
        /*00a8*/ 	.byte	0x04, 0x1c
        /*00aa*/ 	.short	(.L_145 - .L_144)


	//   ....[0]....
.L_144:
        /*00ac*/ 	.word	0x00000090


	//   ....[1]....
        /*00b0*/ 	.word	0x00000120


	//   ....[2]....
        /*00b4*/ 	.word	0x000003b0


	//----- nvinfo : EIATTR_CRS_STACK_SIZE
	.align		4
.L_145:
        /*00b8*/ 	.byte	0x04, 0x1e
        /*00ba*/ 	.short	(.L_147 - .L_146)
.L_146:
        /*00bc*/ 	.word	0x00000000


	//----- nvinfo : EIATTR_CBANK_PARAM_SIZE
	.align		4
.L_147:
        /*00c0*/ 	.byte	0x03, 0x19
        /*00c2*/ 	.short	0x0048


	//----- nvinfo : EIATTR_PARAM_CBANK
	.align		4
        /*00c4*/ 	.byte	0x04, 0x0a
        /*00c6*/ 	.short	(.L_149 - .L_148)
	.align		4
.L_148:
        /*00c8*/ 	.word	index@(.nv.constant0._Z7kernel1PiS_S_S_S_PdS0_S_S_)
        /*00cc*/ 	.short	0x0380
        /*00ce*/ 	.short	0x0048


	//----- nvinfo : EIATTR_SW_WAR
	.align		4
.L_149:
        /*00d0*/ 	.byte	0x04, 0x36
        /*00d2*/ 	.short	(.L_151 - .L_150)
.L_150:
        /*00d4*/ 	.word	0x00000008
.L_151:


//--------------------- .nv.info._Z6kernelPiS_S_S_S_PdS0_S_S_S_S_S_ --------------------------
	.section	.nv.info._Z6kernelPiS_S_S_S_PdS0_S_S_S_S_S_,"",@"SHT_CUDA_INFO"
	.sectionflags	@""
	.align	4


	//----- nvinfo : EIATTR_CUDA_API_VERSION
	.align		4
        /*0000*/ 	.byte	0x04, 0x37
        /*0002*/ 	.short	(.L_153 - .L_152)
.L_152:
        /*0004*/ 	.word	0x00000082


	//----- nvinfo : EIATTR_KPARAM_INFO
	.align		4
.L_153:
        /*0008*/ 	.byte	0x04, 0x17
        /*000a*/ 	.short	(.L_155 - .L_154)
.L_154:
        /*000c*/ 	.word	0x00000000
        /*0010*/ 	.short	0x000b
        /*0012*/ 	.short	0x0058
        /*0014*/ 	.byte	0x00, 0xf5, 0x21, 0x00


	//----- nvinfo : EIATTR_KPARAM_INFO
	.align		4
.L_155:
        /*0018*/ 	.byte	0x04, 0x17
        /*001a*/ 	.short	(.L_157 - .L_156)
.L_156:
        /*001c*/ 	.word	0x00000000
        /*0020*/ 	.short	0x000a
        /*0022*/ 	.short	0x0050
        /*0024*/ 	.byte	0x00, 0xf5, 0x21, 0x00


	//----- nvinfo : EIATTR_KPARAM_INFO
	.align		4
.L_157:
        /*0028*/ 	.byte	0x04, 0x17
        /*002a*/ 	.short	(.L_159 - .L_158)
.L_158:
        /*002c*/ 	.word	0x00000000
        /*0030*/ 	.short	0x0009
        /*0032*/ 	.short	0x0048
        /*0034*/ 	.byte	0x00, 0xf5, 0x21, 0x00


	//----- nvinfo : EIATTR_KPARAM_INFO
	.align		4
.L_159:
        /*0038*/ 	.byte	0x04, 0x17
        /*003a*/ 	.short	(.L_161 - .L_160)
.L_160:
        /*003c*/ 	.word	0x00000000
        /*0040*/ 	.short	0x0008
        /*0042*/ 	.short	0x0040
        /*0044*/ 	.byte	0x00, 0xf5, 0x21, 0x00


	//----- nvinfo : EIATTR_KPARAM_INFO
	.align		4
.L_161:
        /*0048*/ 	.byte	0x04, 0x17
        /*004a*/ 	.short	(.L_163 - .L_162)
.L_162:
        /*004c*/ 	.word	0x00000000
        /*0050*/ 	.short	0x0007
        /*0052*/ 	.short	0x0038
        /*0054*/ 	.byte	0x00, 0xf5, 0x21, 0x00


	//----- nvinfo : EIATTR_KPARAM_INFO
	.align		4
.L_163:
        /*0058*/ 	.byte	0x04, 0x17
        /*005a*/ 	.short	(.L_165 - .L_164)
.L_164:
        /*005c*/ 	.word	0x00000000
        /*0060*/ 	.short	0x0006
        /*0062*/ 	.short	0x0030
        /*0064*/ 	.byte	0x00, 0xf5, 0x21, 0x00


	//----- nvinfo : EIATTR_KPARAM_INFO
	.align		4
.L_165:
        /*0068*/ 	.byte	0x04, 0x17
        /*006a*/ 	.short	(.L_167 - .L_166)
.L_166:
        /*006c*/ 	.word	0x00000000
        /*0070*/ 	.short	0x0005
        /*0072*/ 	.short	0x0028
        /*0074*/ 	.byte	0x00, 0xf5, 0x21, 0x00


	//----- nvinfo : EIATTR_KPARAM_INFO
	.align		4
.L_167:
        /*0078*/ 	.byte	0x04, 0x17
        /*007a*/ 	.short	(.L_169 - .L_168)
.L_168:
        /*007c*/ 	.word	0x00000000
        /*0080*/ 	.short	0x0004
        /*0082*/ 	.short	0x0020
        /*0084*/ 	.byte	0x00, 0xf5, 0x21, 0x00


	//----- nvinfo : EIATTR_KPARAM_INFO
	.align		4
.L_169:
        /*0088*/ 	.byte	0x04, 0x17
        /*008a*/ 	.short	(.L_171 - .L_170)
.L_170:
        /*008c*/ 	.word	0x00000000
        /*0090*/ 	.short	0x0003
        /*0092*/ 	.short	0x0018
        /*0094*/ 	.byte	0x00, 0xf5, 0x21, 0x00


	//----- nvinfo : EIATTR_KPARAM_INFO
	.align		4
.L_171:
        /*0098*/ 	.byte	0x04, 0x17
        /*009a*/ 	.short	(.L_173 - .L_172)
.L_172:
        /*009c*/ 	.word	0x00000000
        /*00a0*/ 	.short	0x0002
        /*00a2*/ 	.short	0x0010
        /*00a4*/ 	.byte	0x00, 0xf5, 0x21, 0x00


	//----- nvinfo : EIATTR_KPARAM_INFO
	.align		4
.L_173:
        /*00a8*/ 	.byte	0x04, 0x17
        /*00aa*/ 	.short	(.L_175 - .L_174)
.L_174:
        /*00ac*/ 	.word	0x00000000
        /*00b0*/ 	.short	0x0001
        /*00b2*/ 	.short	0x0008
        /*00b4*/ 	.byte	0x00, 0xf5, 0x21, 0x00


	//----- nvinfo : EIATTR_KPARAM_INFO
	.align		4
.L_175:
        /*00b8*/ 	.byte	0x04, 0x17
        /*00ba*/ 	.short	(.L_177 - .L_176)
.L_176:
        /*00bc*/ 	.word	0x00000000
        /*00c0*/ 	.short	0x0000
        /*00c2*/ 	.short	0x0000
        /*00c4*/ 	.byte	0x00, 0xf5, 0x21, 0x00


	//----- nvinfo : EIATTR_SPARSE_MMA_MASK
	.align		4
.L_177:
        /*00c8*/ 	.byte	0x03, 0x50
        /*00ca*/ 	.short	0x0000


	//----- nvinfo : EIATTR_MAXREG_COUNT
	.align		4
        /*00cc*/ 	.byte	0x03, 0x1b
        /*00ce*/ 	.short	0x00ff


	//----- nvinfo : EIATTR_MERCURY_ISA_VERSION
	.align		4
        /*00d0*/ 	.byte	0x03, 0x5f
        /*00d2*/ 	.short	0x0101


	//----- nvinfo : EIATTR_VRC_CTA_INIT_COUNT
	.align		4
        /*00d4*/ 	.byte	0x02, 0x4a
	.zero		1
	.zero		1


	//----- nvinfo : EIATTR_EXIT_INSTR_OFFSETS
	.align		4
        /*00d8*/ 	.byte	0x04, 0x1c
        /*00da*/ 	.short	(.L_179 - .L_178)


	//   ....[0]....
.L_178:
        /*00dc*/ 	.word	0x000000c0


	//   ....[1]....
        /*00e0*/ 	.word	0x00000180


	//   ....[2]....
        /*00e4*/ 	.word	0x00000280


	//   ....[3]....
        /*00e8*/ 	.word	0x00000510


	//----- nvinfo : EIATTR_CRS_STACK_SIZE
	.align		4
.L_179:
        /*00ec*/ 	.byte	0x04, 0x1e
        /*00ee*/ 	.short	(.L_181 - .L_180)
.L_180:
        /*00f0*/ 	.word	0x00000000


	//----- nvinfo : EIATTR_CBANK_PARAM_SIZE
	.align		4
.L_181:
        /*00f4*/ 	.byte	0x03, 0x19
        /*00f6*/ 	.short	0x0060


	//----- nvinfo : EIATTR_PARAM_CBANK
	.align		4
        /*00f8*/ 	.byte	0x04, 0x0a
        /*00fa*/ 	.short	(.L_183 - .L_182)
	.align		4
.L_182:
        /*00fc*/ 	.word	index@(.nv.constant0._Z6kernelPiS_S_S_S_PdS0_S_S_S_S_S_)
        /*0100*/ 	.short	0x0380
        /*0102*/ 	.short	0x0060


	//----- nvinfo : EIATTR_SW_WAR
	.align		4
.L_183:
        /*0104*/ 	.byte	0x04, 0x36
        /*0106*/ 	.short	(.L_185 - .L_184)
.L_184:
        /*0108*/ 	.word	0x00000008
.L_185:


//--------------------- .nv.callgraph             --------------------------
	.section	.nv.callgraph,"",@"SHT_CUDA_CALLGRAPH"
	.align	4
	.sectionentsize	8
	.align		4
        /*0000*/ 	.word	0x00000000
	.align		4
        /*0004*/ 	.word	0xffffffff
	.align		4
        /*0008*/ 	.word	0x00000000
	.align		4
        /*000c*/ 	.word	0xfffffffe
	.align		4
        /*0010*/ 	.word	0x00000000
	.align		4
        /*0014*/ 	.word	0xfffffffd
	.align		4
        /*0018*/ 	.word	0x00000000
	.align		4
        /*001c*/ 	.word	0xfffffffc


//--------------------- .text._Z7kernel4PiS_S_S_S_PdS0_S_S_ --------------------------
	.section	.text._Z7kernel4PiS_S_S_S_PdS0_S_S_,"ax",@progbits
	.align	128
        .global         _Z7kernel4PiS_S_S_S_PdS0_S_S_
        .type           _Z7kernel4PiS_S_S_S_PdS0_S_S_,@function
        .size           _Z7kernel4PiS_S_S_S_PdS0_S_S_,(.L_x_40 - _Z7kernel4PiS_S_S_S_PdS0_S_S_)
        .other          _Z7kernel4PiS_S_S_S_PdS0_S_S_,@"STO_CUDA_ENTRY STV_DEFAULT"
_Z7kernel4PiS_S_S_S_PdS0_S_S_:
.text._Z7kernel4PiS_S_S_S_PdS0_S_S_:
[----:B------:R-:W-:Y:S08]  /*0000*/  LDC R1, c[0x0][0x37c] ;  /* 0x0000df00ff017b82 */ /* 0x000ff00000000800 */
[----:B------:R-:W0:Y:S01]  /*0010*/  LDC.64 R2, c[0x0][0x380] ;  /* 0x0000e000ff027b82 */ /* 0x000e220000000a00 */
[----:B------:R-:W0:Y:S02]  /*0020*/  LDCU.64 UR4, c[0x0][0x358] ;  /* 0x00006b00ff0477ac */ /* 0x000e240008000a00 */
[----:B0-----:R-:W2:Y:S05]  /*0030*/  LDG.E R3, desc[UR4][R2.64] ;  /* 0x0000000402037981 */ /* 0x001eaa000c1e1900 */
[----:B------:R-:W0:Y:S01]  /*0040*/  S2UR UR6, SR_CTAID.X ;  /* 0x00000000000679c3 */ /* 0x000e220000002500 */
[----:B------:R-:W0:Y:S07]  /*0050*/  S2R R5, SR_TID.X ;  /* 0x0000000000057919 */ /* 0x000e2e0000002100 */
[----:B------:R-:W0:Y:S02]  /*0060*/  LDC R4, c[0x0][0x360] ;  /* 0x0000d800ff047b82 */ /* 0x000e240000000800 */
[----:B0-----:R-:W-:-:S05]  /*0070*/  IMAD R4, R4, UR6, R5 ;  /* 0x0000000604047c24 */ /* 0x001fca000f8e0205 */
[----:B--2---:R-:W-:-:S13]  /*0080*/  ISETP.GE.AND P0, PT, R4, R3, PT ;  /* 0x000000030400720c */ /* 0x004fda0003f06270 */
[----:B------:R-:W-:Y:S05]  /*0090*/  @P0 EXIT ;  /* 0x000000000000094d */ /* 0x000fea0003800000 */
[----:B------:R-:W0:Y:S02]  /*00a0*/  LDC.64 R2, c[0x0][0x3c0] ;  /* 0x0000f000ff027b82 */ /* 0x000e240000000a00 */
[----:B0-----:R-:W-:-:S06]  /*00b0*/  IMAD.WIDE R2, R4, 0x4, R2 ;  /* 0x0000000404027825 */ /* 0x001fcc00078e0202 */
[----:B------:R-:W2:Y:S02]  /*00c0*/  LDG.E R2, desc[UR4][R2.64] ;  /* 0x0000000402027981 */ /* 0x000ea4000c1e1900 */
[----:B--2---:R-:W-:-:S13]  /*00d0*/  ISETP.NE.AND P0, PT, R2, RZ, PT ;  /* 0x000000ff0200720c */ /* 0x004fda0003f05270 */
[----:B------:R-:W-:Y:S05]  /*00e0*/  @P0 EXIT ;  /* 0x000000000000094d */ /* 0x000fea0003800000 */
[----:B------:R-:W0:Y:S02]  /*00f0*/  LDC.64 R2, c[0x0][0x388] ;  /* 0x0000e200ff027b82 */ /* 0x000e240000000a00 */
[----:B0-----:R-:W-:-:S06]  /*0100*/  IMAD.WIDE R2, R4, 0x4, R2 ;  /* 0x0000000404027825 */ /* 0x001fcc00078e0202 */
[----:B------:R-:W2:Y:S01]  /*0110*/  LDG.E R2, desc[UR4][R2.64] ;  /* 0x0000000402027981 */ /* 0x000ea2000c1e1900 */
[----:B------:R-:W0:Y:S01]  /*0120*/  S2UR UR6, SR_CTAID.Y ;  /* 0x00000000000679c3 */ /* 0x000e220000002600 */
[----:B------:R-:W0:Y:S07]  /*0130*/  S2R R0, SR_TID.Y ;  /* 0x0000000000007919 */ /* 0x000e2e0000002200 */
[----:B------:R-:W0:Y:S02]  /*0140*/  LDC R5, c[0x0][0x364] ;  /* 0x0000d900ff057b82 */ /* 0x000e240000000800 */
[----:B0-----:R-:W-:-:S05]  /*0150*/  IMAD R5, R5, UR6, R0 ;  /* 0x0000000605057c24 */ /* 0x001fca000f8e0200 */
[----:B--2---:R-:W-:-:S13]  /*0160*/  ISETP.GE.AND P0, PT, R5, R2, PT ;  /* 0x000000020500720c */ /* 0x004fda0003f06270 */
[----:B------:R-:W-:Y:S05]  /*0170*/  @P0 EXIT ;  /* 0x000000000000094d */ /* 0x000fea0003800000 */
[----:B------:R-:W0:Y:S08]  /*0180*/  LDC.64 R2, c[0x0][0x3a0] ;  /* 0x0000e800ff027b82 */ /* 0x000e300000000a00 */
[----:B------:R-:W1:Y:S08]  /*0190*/  LDC.64 R10, c[0x0][0x398] ;  /* 0x0000e600ff0a7b82 */ /* 0x000e700000000a00 */
[----:B------:R-:W2:Y:S01]  /*01a0*/  LDC.64 R12, c[0x0][0x3b8] ;  /* 0x0000ee00ff0c7b82 */ /* 0x000ea20000000a00 */
[----:B0-----:R-:W-:-:S07]  /*01b0*/  IMAD.WIDE R2, R4, 0x4, R2 ;  /* 0x0000000404027825 */ /* 0x001fce00078e0202 */
[----:B------:R-:W0:Y:S01]  /*01c0*/  LDC.64 R8, c[0x0][0x3b0] ;  /* 0x0000ec00ff087b82 */ /* 0x000e220000000a00 */
[----:B------:R-:W3:Y:S02]  /*01d0*/  LDG.E R2, desc[UR4][R2.64] ;  /* 0x0000000402027981 */ /* 0x000ee4000c1e1900 */
[----:B---3--:R-:W-:-:S04]  /*01e0*/  IMAD.IADD R5, R5, 0x1, R2 ;  /* 0x0000000105057824 */ /* 0x008fc800078e0202 */
[----:B-1----:R-:W-:-:S06]  /*01f0*/  IMAD.WIDE R10, R5, 0x4, R10 ;  /* 0x00000004050a7825 */ /* 0x002fcc00078e020a */
[----:B------:R-:W2:Y:S02]  /*0200*/  LDG.E R11, desc[UR4][R10.64] ;  /* 0x000000040a0b7981 */ /* 0x000ea4000c1e1900 */
[----:B--2---:R-:W-:-:S05]  /*0210*/  IMAD.WIDE R12, R11, 0x4, R12 ;  /* 0x000000040b0c7825 */ /* 0x004fca00078e020c */
[----:B------:R-:W2:Y:S01]  /*0220*/  LDG.E R6, desc[UR4][R12.64] ;  /* 0x000000040c067981 */ /* 0x000ea2000c1e1900 */
[----:B0-----:R-:W-:-:S06]  /*0230*/  IMAD.WIDE R8, R11, 0x8, R8 ;  /* 0x000000080b087825 */ /* 0x001fcc00078e0208 */
[----:B------:R-:W3:Y:S01]  /*0240*/  LDG.E.64 R8, desc[UR4][R8.64] ;  /* 0x0000000408087981 */ /* 0x000ee2000c1e1b00 */
[----:B------:R-:W-:Y:S01]  /*0250*/  IMAD.MOV.U32 R2, RZ, RZ, 0x1 ;  /* 0x00000001ff027424 */ /* 0x000fe200078e00ff */
[----:B------:R-:W-:Y:S01]  /*0260*/  BSSY.RECONVERGENT B0, `(.L_x_0) ;  /* 0x0000015000007945 */ /* 0x000fe20003800200 */
[----:B--2---:R-:W0:Y:S01]  /*0270*/  I2F.F64 R6, R6 ;  /* 0x0000000600067312 */ /* 0x004e220000201c00 */
[----:B---3--:R-:W-:-:S07]  /*0280*/  FSETP.GEU.AND P1, PT, |R9|, 6.5827683646048100446e-37, PT ;  /* 0x036000000900780b */ /* 0x008fce0003f2e200 */
[----:B0-----:R-:W0:Y:S02]  /*0290*/  MUFU.RCP64H R3, R7 ;  /* 0x0000000700037308 */ /* 0x001e240000001800 */
[----:B0-----:R-:W-:-:S08]  /*02a0*/  DFMA R14, -R6, R2, 1 ;  /* 0x3ff00000060e742b */ /* 0x001fd00000000102 */
[----:B------:R-:W-:-:S08]  /*02b0*/  DFMA R14, R14, R14, R14 ;  /* 0x0000000e0e0e722b */ /* 0x000fd0000000000e */
[----:B------:R-:W-:-:S08]  /*02c0*/  DFMA R14, R2, R14, R2 ;  /* 0x0000000e020e722b */ /* 0x000fd00000000002 */
[----:B------:R-:W-:-:S08]  /*02d0*/  DFMA R2, -R6, R14, 1 ;  /* 0x3ff000000602742b */ /* 0x000fd0000000010e */
[----:B------:R-:W-:Y:S01]  /*02e0*/  DFMA R2, R14, R2, R14 ;  /* 0x000000020e02722b */ /* 0x000fe2000000000e */
[----:B------:R-:W0:Y:S07]  /*02f0*/  LDC.64 R14, c[0x0][0x3a8] ;  /* 0x0000ea00ff0e7b82 */ /* 0x000e2e0000000a00 */
[----:B------:R-:W-:-:S08]  /*0300*/  DMUL R10, R8, R2 ;  /* 0x00000002080a7228 */ /* 0x000fd00000000000 */
[----:B------:R-:W-:-:S08]  /*0310*/  DFMA R12, -R6, R10, R8 ;  /* 0x0000000a060c722b */ /* 0x000fd00000000108 */
[----:B------:R-:W-:Y:S01]  /*0320*/  DFMA R2, R2, R12, R10 ;  /* 0x0000000c0202722b */ /* 0x000fe2000000000a */
[----:B0-----:R-:W-:-:S09]  /*0330*/  IMAD.WIDE R4, R4, 0x8, R14 ;  /* 0x0000000804047825 */ /* 0x001fd200078e020e */
[----:B------:R-:W-:-:S05]  /*0340*/  FFMA R0, RZ, R7, R3 ;  /* 0x00000007ff007223 */ /* 0x000fca0000000003 */
[----:B------:R-:W-:-:S13]  /*0350*/  FSETP.GT.AND P0, PT, |R0|, 1.469367938527859385e-39, PT ;  /* 0x001000000000780b */ /* 0x000fda0003f04200 */
[----:B------:R-:W-:Y:S05]  /*0360*/  @P0 BRA P1, `(.L_x_1) ;  /* 0x0000000000100947 */ /* 0x000fea0000800000 */
[----:B------:R-:W-:-:S07]  /*0370*/  MOV R0, 0x390 ;  /* 0x0000039000007802 */ /* 0x000fce0000000f00 */
[----:B------:R-:W-:Y:S05]  /*0380*/  CALL.REL.NOINC `($__internal_0_$__cuda_sm20_div_rn_f64_full) ;  /* 0x0000000000147944 */ /* 0x000fea0003c00000 */
[----:B------:R-:W-:Y:S02]  /*0390*/  IMAD.MOV.U32 R2, RZ, RZ, R12 ;  /* 0x000000ffff027224 */ /* 0x000fe400078e000c */
[----:B------:R-:W-:-:S07]  /*03a0*/  IMAD.MOV.U32 R3, RZ, RZ, R13 ;  /* 0x000000ffff037224 */ /* 0x000fce00078e000d */
.L_x_1:
[----:B------:R-:W-:Y:S05]  /*03b0*/  BSYNC.RECONVERGENT B0 ;  /* 0x0000000000007941 */ /* 0x000fea0003800200 */
.L_x_0:
[----:B------:R-:W-:Y:S01]  /*03c0*/  REDG.E.ADD.F64.RN.STRONG.GPU desc[UR4][R4.64], R2 ;  /* 0x00000002040079a6 */ /* 0x000fe2000c12ff04 */
[----:B------:R-:W-:Y:S05]  /*03d0*/  EXIT ;  /* 0x000000000000794d */ /* 0x000fea0003800000 */
        .weak           $__internal_0_$__cuda_sm20_div_rn_f64_full
        .type           $__internal_0_$__cuda_sm20_div_rn_f64_full,@function
        .size           $__internal_0_$__cuda_sm20_div_rn_f64_full,(.L_x_40 - $__internal_0_$__cuda_sm20_div_rn_f64_full)
$__internal_0_$__cuda_sm20_div_rn_f64_full:
[C---:B------:R-:W-:Y:S01]  /*03e0*/  FSETP.GEU.AND P0, PT, |R7|.reuse, 1.469367938527859385e-39, PT ;  /* 0x001000000700780b */ /* 0x040fe20003f0e200 */
[----:B------:R-:W-:Y:S01]  /*03f0*/  IMAD.MOV.U32 R16, RZ, RZ, 0x1 ;  /* 0x00000001ff107424 */ /* 0x000fe200078e00ff */
[----:B------:R-:W-:Y:S01]  /*0400*/  LOP3.LUT R2, R7, 0x800fffff, RZ, 0xc0, !PT ;  /* 0x800fffff07027812 */ /* 0x000fe200078ec0ff */
[----:B------:R-:W-:Y:S01]  /*0410*/  BSSY.RECONVERGENT B1, `(.L_x_2) ;  /* 0x0000055000017945 */ /* 0x000fe20003800200 */
[C---:B------:R-:W-:Y:S02]  /*0420*/  FSETP.GEU.AND P2, PT, |R9|.reuse, 1.469367938527859385e-39, PT ;  /* 0x001000000900780b */ /* 0x040fe40003f4e200 */
[----:B------:R-:W-:Y:S01]  /*0430*/  LOP3.LUT R3, R2, 0x3ff00000, RZ, 0xfc, !PT ;  /* 0x3ff0000002037812 */ /* 0x000fe200078efcff */
[----:B------:R-:W-:Y:S01]  /*0440*/  IMAD.MOV.U32 R2, RZ, RZ, R6 ;  /* 0x000000ffff027224 */ /* 0x000fe200078e0006 */
[----:B------:R-:W-:Y:S02]  /*0450*/  LOP3.LUT R12, R9, 0x7ff00000, RZ, 0xc0, !PT ;  /* 0x7ff00000090c7812 */ /* 0x000fe400078ec0ff */
[----:B------:R-:W-:-:S03]  /*0460*/  LOP3.LUT R15, R7, 0x7ff00000, RZ, 0xc0, !PT ;  /* 0x7ff00000070f7812 */ /* 0x000fc600078ec0ff */
[----:B------:R-:W-:Y:S01]  /*0470*/  @!P0 DMUL R2, R6, 8.98846567431157953865e+307 ;  /* 0x7fe0000006028828 */ /* 0x000fe20000000000 */
[----:B------:R-:W-:-:S03]  /*0480*/  ISETP.GE.U32.AND P1, PT, R12, R15, PT ;  /* 0x0000000f0c00720c */ /* 0x000fc60003f26070 */
[----:B------:R-:W-:Y:S01]  /*0490*/  @!P2 LOP3.LUT R13, R7, 0x7ff00000, RZ, 0xc0, !PT ;  /* 0x7ff00000070da812 */ /* 0x000fe200078ec0ff */
[----:B------:R-:W-:Y:S01]  /*04a0*/  @!P2 IMAD.MOV.U32 R18, RZ, RZ, RZ ;  /* 0x000000ffff12a224 */ /* 0x000fe200078e00ff */
[----:B------:R-:W0:Y:S02]  /*04b0*/  MUFU.RCP64H R17, R3 ;  /* 0x0000000300117308 */ /* 0x000e240000001800 */
[----:B------:R-:W-:Y:S01]  /*04c0*/  @!P2 ISETP.GE.U32.AND P3, PT, R12, R13, PT ;  /* 0x0000000d0c00a20c */ /* 0x000fe20003f66070 */
[----:B------:R-:W-:-:S05]  /*04d0*/  IMAD.MOV.U32 R13, RZ, RZ, 0x1ca00000 ;  /* 0x1ca00000ff0d7424 */ /* 0x000fca00078e00ff */
[----:B------:R-:W-:-:S04]  /*04e0*/  @!P2 SEL R19, R13, 0x63400000, !P3 ;  /* 0x634000000d13a807 */ /* 0x000fc80005800000 */
[----:B------:R-:W-:-:S04]  /*04f0*/  @!P2 LOP3.LUT R19, R19, 0x80000000, R9, 0xf8, !PT ;  /* 0x800000001313a812 */ /* 0x000fc800078ef809 */
[----:B------:R-:W-:Y:S01]  /*0500*/  @!P2 LOP3.LUT R19, R19, 0x100000, RZ, 0xfc, !PT ;  /* 0x001000001313a812 */ /* 0x000fe200078efcff */
[----:B0-----:R-:W-:-:S08]  /*0510*/  DFMA R10, R16, -R2, 1 ;  /* 0x3ff00000100a742b */ /* 0x001fd00000000802 */
[----:B------:R-:W-:-:S08]  /*0520*/  DFMA R10, R10, R10, R10 ;  /* 0x0000000a0a0a722b */ /* 0x000fd0000000000a */
[----:B------:R-:W-:Y:S01]  /*0530*/  DFMA R16, R16, R10, R16 ;  /* 0x0000000a1010722b */ /* 0x000fe20000000010 */
[----:B------:R-:W-:Y:S01]  /*0540*/  SEL R11, R13, 0x63400000, !P1 ;  /* 0x634000000d0b7807 */ /* 0x000fe20004800000 */
[----:B------:R-:W-:-:S03]  /*0550*/  IMAD.MOV.U32 R10, RZ, RZ, R8 ;  /* 0x000000ffff0a7224 */ /* 0x000fc600078e0008 */
[----:B------:R-:W-:-:S03]  /*0560*/  LOP3.LUT R11, R11, 0x800fffff, R9, 0xf8, !PT ;  /* 0x800fffff0b0b7812 */ /* 0x000fc600078ef809 */
[----:B------:R-:W-:-:S03]  /*0570*/  DFMA R20, R16, -R2, 1 ;  /* 0x3ff000001014742b */ /* 0x000fc60000000802 */
[----:B------:R-:W-:-:S05]  /*0580*/  @!P2 DFMA R10, R10, 2, -R18 ;  /* 0x400000000a0aa82b */ /* 0x000fca0000000812 */
[----:B------:R-:W-:Y:S01]  /*0590*/  DFMA R16, R16, R20, R16 ;  /* 0x000000141010722b */ /* 0x000fe20000000010 */
[----:B------:R-:W-:Y:S02]  /*05a0*/  IMAD.MOV.U32 R21, RZ, RZ, R12 ;  /* 0x000000ffff157224 */ /* 0x000fe400078e000c */
[----:B------:R-:W-:Y:S01]  /*05b0*/  IMAD.MOV.U32 R20, RZ, RZ, R15 ;  /* 0x000000ffff147224 */ /* 0x000fe200078e000f */
[----:B------:R-:W-:Y:S02]  /*05c0*/  @!P0 LOP3.LUT R20, R3, 0x7ff00000, RZ, 0xc0, !PT ;  /* 0x7ff0000003148812 */ /* 0x000fe400078ec0ff */
[----:B------:R-:W-:Y:S02]  /*05d0*/  @!P2 LOP3.LUT R21, R11, 0x7ff00000, RZ, 0xc0, !PT ;  /* 0x7ff000000b15a812 */ /* 0x000fe400078ec0ff */
[----:B------:R-:W-:Y:S01]  /*05e0*/  DMUL R18, R16, R10 ;  /* 0x0000000a10127228 */ /* 0x000fe20000000000 */
[----:B------:R-:W-:Y:S02]  /*05f0*/  VIADD R23, R20, 0xffffffff ;  /* 0xffffffff14177836 */ /* 0x000fe40000000000 */
[----:B------:R-:W-:-:S05]  /*0600*/  VIADD R22, R21, 0xffffffff ;  /* 0xffffffff15167836 */ /* 0x000fca0000000000 */
[----:B------:R-:W-:Y:S01]  /*0610*/  DFMA R14, R18, -R2, R10 ;  /* 0x80000002120e722b */ /* 0x000fe2000000000a */
[----:B------:R-:W-:-:S04]  /*0620*/  ISETP.GT.U32.AND P0, PT, R22, 0x7feffffe, PT ;  /* 0x7feffffe1600780c */ /* 0x000fc80003f04070 */
[----:B------:R-:W-:-:S03]  /*0630*/  ISETP.GT.U32.OR P0, PT, R23, 0x7feffffe, P0 ;  /* 0x7feffffe1700780c */ /* 0x000fc60000704470 */
[----:B------:R-:W-:-:S10]  /*0640*/  DFMA R14, R16, R14, R18 ;  /* 0x0000000e100e722b */ /* 0x000fd40000000012 */
[----:B------:R-:W-:Y:S05]  /*0650*/  @P0 BRA `(.L_x_3) ;  /* 0x00000000006c0947 */ /* 0x000fea0003800000 */
[----:B------:R-:W-:-:S04]  /*0660*/  LOP3.LUT R9, R7, 0x7ff00000, RZ, 0xc0, !PT ;  /* 0x7ff0000007097812 */ /* 0x000fc800078ec0ff */
[CC--:B------:R-:W-:Y:S02]  /*0670*/  VIADDMNMX R8, R12.reuse, -R9.reuse, 0xb9600000, !PT ;  /* 0xb96000000c087446 */ /* 0x0c0fe40007800909 */
[----:B------:R-:W-:Y:S02]  /*0680*/  ISETP.GE.U32.AND P0, PT, R12, R9, PT ;  /* 0x000000090c00720c */ /* 0x000fe40003f06070 */
[----:B------:R-:W-:Y:S02]  /*0690*/  VIMNMX R8, PT, PT, R8, 0x46a00000, PT ;  /* 0x46a0000008087848 */ /* 0x000fe40003fe0100 */
[----:B------:R-:W-:-:S05]  /*06a0*/  SEL R13, R13, 0x63400000, !P0 ;  /* 0x634000000d0d7807 */ /* 0x000fca0004000000 */
[----:B------:R-:W-:Y:S02]  /*06b0*/  IMAD.IADD R16, R8, 0x1, -R13 ;  /* 0x0000000108107824 */ /* 0x000fe400078e0a0d */
[----:B------:R-:W-:Y:S02]  /*06c0*/  IMAD.MOV.U32 R8, RZ, RZ, RZ ;  /* 0x000000ffff087224 */ /* 0x000fe400078e00ff */
[----:B------:R-:W-:-:S06]  /*06d0*/  VIADD R9, R16, 0x7fe00000 ;  /* 0x7fe0000010097836 */ /* 0x000fcc0000000000 */
[----:B------:R-:W-:-:S10]  /*06e0*/  DMUL R12, R14, R8 ;  /* 0x000000080e0c7228 */ /* 0x000fd40000000000 */
[----:B------:R-:W-:-:S13]  /*06f0*/  FSETP.GTU.AND P0, PT, |R13|, 1.469367938527859385e-39, PT ;  /* 0x001000000d00780b */ /* 0x000fda0003f0c200 */
[----:B------:R-:W-:Y:S05]  /*0700*/  @P0 BRA `(.L_x_4) ;  /* 0x0000000000940947 */ /* 0x000fea0003800000 */
[----:B------:R-:W-:Y:S01]  /*0710*/  DFMA R2, R14, -R2, R10 ;  /* 0x800000020e02722b */ /* 0x000fe2000000000a */
[----:B------:R-:W-:-:S09]  /*0720*/  IMAD.MOV.U32 R8, RZ, RZ, RZ ;  /* 0x000000ffff087224 */ /* 0x000fd200078e00ff */
[C---:B------:R-:W-:Y:S02]  /*0730*/  FSETP.NEU.AND P0, PT, R3.reuse, RZ, PT ;  /* 0x000000ff0300720b */ /* 0x040fe40003f0d000 */
[----:B------:R-:W-:-:S04]  /*0740*/  LOP3.LUT R7, R3, 0x80000000, R7, 0x48, !PT ;  /* 0x8000000003077812 */ /* 0x000fc800078e4807 */
[----:B------:R-:W-:-:S07]  /*0750*/  LOP3.LUT R9, R7, R9, RZ, 0xfc, !PT ;  /* 0x0000000907097212 */ /* 0x000fce00078efcff */
[----:B------:R-:W-:Y:S05]  /*0760*/  @!P0 BRA `(.L_x_4) ;  /* 0x00000000007c8947 */ /* 0x000fea0003800000 */
[----:B------:R-:W-:Y:S01]  /*0770*/  IMAD.MOV R3, RZ, RZ, -R16 ;  /* 0x000000ffff037224 */ /* 0x000fe200078e0a10 */
[----:B------:R-:W-:Y:S01]  /*0780*/  DMUL.RP R8, R14, R8 ;  /* 0x000000080e087228 */ /* 0x000fe20000008000 */
[----:B------:R-:W-:-:S06]  /*0790*/  IMAD.MOV.U32 R2, RZ, RZ, RZ ;  /* 0x000000ffff027224 */ /* 0x000fcc00078e00ff */
[----:B------:R-:W-:-:S03]  /*07a0*/  DFMA R2, R12, -R2, R14 ;  /* 0x800000020c02722b */ /* 0x000fc6000000000e */
[----:B------:R-:W-:-:S03]  /*07b0*/  LOP3.LUT R7, R9, R7, RZ, 0x3c, !PT ;  /* 0x0000000709077212 */ /* 0x000fc600078e3cff */
[----:B------:R-:W-:-:S04]  /*07c0*/  IADD3 R2, PT, PT, -R16, -0x43300000, RZ ;  /* 0xbcd0000010027810 */ /* 0x000fc80007ffe1ff */
[----:B------:R-:W-:-:S04]  /*07d0*/  FSETP.NEU.AND P0, PT, |R3|, R2, PT ;  /* 0x000000020300720b */ /* 0x000fc80003f0d200 */
[----:B------:R-:W-:Y:S02]  /*07e0*/  FSEL R12, R8, R12, !P0 ;  /* 0x0000000c080c7208 */ /* 0x000fe40004000000 */
[----:B------:R-:W-:Y:S01]  /*07f0*/  FSEL R13, R7, R13, !P0 ;  /* 0x0000000d070d7208 */ /* 0x000fe20004000000 */
[----:B------:R-:W-:Y:S06]  /*0800*/  BRA `(.L_x_4) ;  /* 0x0000000000547947 */ /* 0x000fec0003800000 */
.L_x_3:
[----:B------:R-:W-:-:S14]  /*0810*/  DSETP.NAN.AND P0, PT, R8, R8, PT ;  /* 0x000000080800722a */ /* 0x000fdc0003f08000 */
[----:B------:R-:W-:Y:S05]  /*0820*/  @P0 BRA `(.L_x_5) ;  /* 0x0000000000440947 */ /* 0x000fea0003800000 */
[----:B------:R-:W-:-:S14]  /*0830*/  DSETP.NAN.AND P0, PT, R6, R6, PT ;  /* 0x000000060600722a */ /* 0x000fdc0003f08000 */
[----:B------:R-:W-:Y:S05]  /*0840*/  @P0 BRA `(.L_x_6) ;  /* 0x0000000000300947 */ /* 0x000fea0003800000 */
[----:B------:R-:W-:Y:S01]  /*0850*/  ISETP.NE.AND P0, PT, R21, R20, PT ;  /* 0x000000141500720c */ /* 0x000fe20003f05270 */
[----:B------:R-:W-:Y:S02]  /*0860*/  IMAD.MOV.U32 R12, RZ, RZ, 0x0 ;  /* 0x00000000ff0c7424 */ /* 0x000fe400078e00ff */
[----:B------:R-:W-:-:S10]  /*0870*/  IMAD.MOV.U32 R13, RZ, RZ, -0x80000 ;  /* 0xfff80000ff0d7424 */ /* 0x000fd400078e00ff */
[----:B------:R-:W-:Y:S05]  /*0880*/  @!P0 BRA `(.L_x_4) ;  /* 0x0000000000348947 */ /* 0x000fea0003800000 */
[----:B------:R-:W-:Y:S02]  /*0890*/  ISETP.NE.AND P0, PT, R21, 0x7ff00000, PT ;  /* 0x7ff000001500780c */ /* 0x000fe40003f05270 */
[----:B------:R-:W-:Y:S02]  /*08a0*/  LOP3.LUT R13, R9, 0x80000000, R7, 0x48, !PT ;  /* 0x80000000090d7812 */ /* 0x000fe400078e4807 */
[----:B------:R-:W-:-:S13]  /*08b0*/  ISETP.EQ.OR P0, PT, R20, RZ, !P0 ;  /* 0x000000ff1400720c */ /* 0x000fda0004702670 */
[----:B------:R-:W-:Y:S01]  /*08c0*/  @P0 LOP3.LUT R2, R13, 0x7ff00000, RZ, 0xfc, !PT ;  /* 0x7ff000000d020812 */ /* 0x000fe200078efcff */
[----:B------:R-:W-:Y:S02]  /*08d0*/  @!P0 IMAD.MOV.U32 R12, RZ, RZ, RZ ;  /* 0x000000ffff0c8224 */ /* 0x000fe400078e00ff */
[----:B------:R-:W-:Y:S02]  /*08e0*/  @P0 IMAD.MOV.U32 R12, RZ, RZ, RZ ;  /* 0x000000ffff0c0224 */ /* 0x000fe400078e00ff */
[----:B------:R-:W-:Y:S01]  /*08f0*/  @P0 IMAD.MOV.U32 R13, RZ, RZ, R2 ;  /* 0x000000ffff0d0224 */ /* 0x000fe200078e0002 */
[----:B------:R-:W-:Y:S06]  /*0900*/  BRA `(.L_x_4) ;  /* 0x0000000000147947 */ /* 0x000fec0003800000 */
.L_x_6:
[----:B------:R-:W-:Y:S01]  /*0910*/  LOP3.LUT R13, R7, 0x80000, RZ, 0xfc, !PT ;  /* 0x00080000070d7812 */ /* 0x000fe200078efcff */
[----:B------:R-:W-:Y:S01]  /*0920*/  IMAD.MOV.U32 R12, RZ, RZ, R6 ;  /* 0x000000ffff0c7224 */ /* 0x000fe200078e0006 */
[----:B------:R-:W-:Y:S06]  /*0930*/  BRA `(.L_x_4) ;  /* 0x0000000000087947 */ /* 0x000fec0003800000 */
.L_x_5:
[----:B------:R-:W-:Y:S01]  /*0940*/  LOP3.LUT R13, R9, 0x80000, RZ, 0xfc, !PT ;  /* 0x00080000090d7812 */ /* 0x000fe200078efcff */
[----:B------:R-:W-:-:S07]  /*0950*/  IMAD.MOV.U32 R12, RZ, RZ, R8 ;  /* 0x000000ffff0c7224 */ /* 0x000fce00078e0008 */
.L_x_4:
[----:B------:R-:W-:Y:S05]  /*0960*/  BSYNC.RECONVERGENT B1 ;  /* 0x0000000000017941 */ /* 0x000fea0003800200 */
.L_x_2:
[----:B------:R-:W-:Y:S02]  /*0970*/  IMAD.MOV.U32 R2, RZ, RZ, R0 ;  /* 0x000000ffff027224 */ /* 0x000fe400078e0000 */
[----:B------:R-:W-:-:S04]  /*0980*/  IMAD.MOV.U32 R3, RZ, RZ, 0x0 ;  /* 0x00000000ff037424 */ /* 0x000fc800078e00ff */
[----:B------:R-:W-:Y:S05]  /*0990*/  RET.REL.NODEC R2 `(_Z7kernel4PiS_S_S_S_PdS0_S_S_) ;  /* 0xfffffff402987950 */ /* 0x000fea0003c3ffff */
.L_x_7:
[----:B------:R-:W-:-:S00]  /*09a0*/  BRA `(.L_x_7) ;  /* 0xfffffffc00fc7947 */ /* 0x000fc0000383ffff */
[----:B------:R-:W-:-:S00]  /*09b0*/  NOP ;  /* 0x0000000000007918 */ /* 0x000fc00000000000 */
        /* <DEDUP_REMOVED lines=12> */
.L_x_40:


//--------------------- .text._Z7kernel3PiS_S_S_S_PdS0_S_ --------------------------
	.section	.text._Z7kernel3PiS_S_S_S_PdS0_S_,"ax",@progbits
	.align	128
        .global         _Z7kernel3PiS_S_S_S_PdS0_S_
        .type           _Z7kernel3PiS_S_S_S_PdS0_S_,@function
        .size           _Z7kernel3PiS_S_S_S_PdS0_S_,(.L_x_41 - _Z7kernel3PiS_S_S_S_PdS0_S_)
        .other          _Z7kernel3PiS_S_S_S_PdS0_S_,@"STO_CUDA_ENTRY STV_DEFAULT"
_Z7kernel3PiS_S_S_S_PdS0_S_:
.text._Z7kernel3PiS_S_S_S_PdS0_S_:
        /* <DEDUP_REMOVED lines=51> */
[----:B------:R-:W-:Y:S05]  /*0330*/  CALL.REL.NOINC `($__internal_1_$__cuda_sm20_div_rn_f64_full) ;  /* 0x0000000000147944 */ /* 0x000fea0003c00000 */
[----:B------:R-:W-:Y:S02]  /*0340*/  IMAD.MOV.U32 R2, RZ, RZ, R12 ;  /* 0x000000ffff027224 */ /* 0x000fe400078e000c */
[----:B------:R-:W-:-:S07]  /*0350*/  IMAD.MOV.U32 R3, RZ, RZ, R13 ;  /* 0x000000ffff037224 */ /* 0x000fce00078e000d */
.L_x_9:
[----:B------:R-:W-:Y:S05]  /*0360*/  BSYNC.RECONVERGENT B0 ;  /* 0x0000000000007941 */ /* 0x000fea0003800200 */
.L_x_8:
[----:B------:R-:W-:Y:S01]  /*0370*/  REDG.E.ADD.F64.RN.STRONG.GPU desc[UR4][R4.64], R2 ;  /* 0x00000002040079a6 */ /* 0x000fe2000c12ff04 */
[----:B------:R-:W-:Y:S05]  /*0380*/  EXIT ;  /* 0x000000000000794d */ /* 0x000fea0003800000 */
        .weak           $__internal_1_$__cuda_sm20_div_rn_f64_full
        .type           $__internal_1_$__cuda_sm20_div_rn_f64_full,@function
        .size           $__internal_1_$__cuda_sm20_div_rn_f64_full,(.L_x_41 - $__internal_1_$__cuda_sm20_div_rn_f64_full)
$__internal_1_$__cuda_sm20_div_rn_f64_full:
        /* <DEDUP_REMOVED lines=67> */
.L_x_11:
        /* <DEDUP_REMOVED lines=16> */
.L_x_14:
[----:B------:R-:W-:Y:S01]  /*08c0*/  LOP3.LUT R13, R7, 0x80000, RZ, 0xfc, !PT ;  /* 0x00080000070d7812 */ /* 0x000fe200078efcff */
[----:B------:R-:W-:Y:S01]  /*08d0*/  IMAD.MOV.U32 R12, RZ, RZ, R6 ;  /* 0x000000ffff0c7224 */ /* 0x000fe200078e0006 */
[----:B------:R-:W-:Y:S06]  /*08e0*/  BRA `(.L_x_12) ;  /* 0x0000000000087947 */ /* 0x000fec0003800000 */
.L_x_13:
[----:B------:R-:W-:Y:S01]  /*08f0*/  LOP3.LUT R13, R9, 0x80000, RZ, 0xfc, !PT ;  /* 0x00080000090d7812 */ /* 0x000fe200078efcff */
[----:B------:R-:W-:-:S07]  /*0900*/  IMAD.MOV.U32 R12, RZ, RZ, R8 ;  /* 0x000000ffff0c7224 */ /* 0x000fce00078e0008 */
.L_x_12:
[----:B------:R-:W-:Y:S05]  /*0910*/  BSYNC.RECONVERGENT B1 ;  /* 0x0000000000017941 */ /* 0x000fea0003800200 */
.L_x_10:
[----:B------:R-:W-:Y:S02]  /*0920*/  IMAD.MOV.U32 R2, RZ, RZ, R0 ;  /* 0x000000ffff027224 */ /* 0x000fe400078e0000 */
[----:B------:R-:W-:-:S04]  /*0930*/  IMAD.MOV.U32 R3, RZ, RZ, 0x0 ;  /* 0x00000000ff037424 */ /* 0x000fc800078e00ff */
[----:B------:R-:W-:Y:S05]  /*0940*/  RET.REL.NODEC R2 `(_Z7kernel3PiS_S_S_S_PdS0_S_) ;  /* 0xfffffff402ac7950 */ /* 0x000fea0003c3ffff */
.L_x_15:
        /* <DEDUP_REMOVED lines=11> */
.L_x_41:


//--------------------- .text._Z7kernel2PiS_S_S_S_PdS0_S_S_S_ --------------------------
	.section	.text._Z7kernel2PiS_S_S_S_PdS0_S_S_S_,"ax",@progbits
	.align	128
        .global         _Z7kernel2PiS_S_S_S_PdS0_S_S_S_
        .type           _Z7kernel2PiS_S_S_S_PdS0_S_S_S_,@function
        .size           _Z7kernel2PiS_S_S_S_PdS0_S_S_S_,(.L_x_42 - _Z7kernel2PiS_S_S_S_PdS0_S_S_S_)
        .other          _Z7kernel2PiS_S_S_S_PdS0_S_S_S_,@"STO_CUDA_ENTRY STV_DEFAULT"
_Z7kernel2PiS_S_S_S_PdS0_S_S_S_:
.text._Z7kernel2PiS_S_S_S_PdS0_S_S_S_:
        /* <DEDUP_REMOVED lines=29> */
[----:B------:R-:W3:Y:S07]  /*01d0*/  LDG.E R2, desc[UR4][R2.64] ;  /* 0x0000000402027981 */ /* 0x000eee000c1e1900 */
[----:B------:R-:W4:Y:S01]  /*01e0*/  LDC.64 R8, c[0x0][0x3b0] ;  /* 0x0000ec00ff087b82 */ /* 0x000f220000000a00 */
[----:B---3--:R-:W-:-:S04]  /*01f0*/  IMAD.IADD R5, R5, 0x1, R2 ;  /* 0x0000000105057824 */ /* 0x008fc800078e0202 */
[----:B-1----:R-:W-:-:S06]  /*0200*/  IMAD.WIDE R10, R5, 0x4, R10 ;  /* 0x00000004050a7825 */ /* 0x002fcc00078e020a */
[----:B------:R-:W2:Y:S02]  /*0210*/  LDG.E R11, desc[UR4][R10.64] ;  /* 0x000000040a0b7981 */ /* 0x000ea4000c1e1900 */
[----:B--2---:R-:W-:-:S06]  /*0220*/  IMAD.WIDE R12, R11, 0x4, R12 ;  /* 0x000000040b0c7825 */ /* 0x004fcc00078e020c */
[----:B------:R-:W4:Y:S01]  /*0230*/  LDG.E R13, desc[UR4][R12.64] ;  /* 0x000000040c0d7981 */ /* 0x000f22000c1e1900 */
[----:B0-----:R-:W-:-:S05]  /*0240*/  IMAD.WIDE R14, R11, 0x4, R14 ;  /* 0x000000040b0e7825 */ /* 0x001fca00078e020e */
[----:B------:R0:W2:Y:S01]  /*0250*/  LDG.E R6, desc[UR4][R14.64] ;  /* 0x000000040e067981 */ /* 0x0000a2000c1e1900 */
[----:B------:R-:W-:Y:S01]  /*0260*/  IMAD.MOV.U32 R2, RZ, RZ, 0x1 ;  /* 0x00000001ff027424 */ /* 0x000fe200078e00ff */
[----:B0-----:R-:W0:Y:S01]  /*0270*/  LDC.64 R14, c[0x0][0x3a8] ;  /* 0x0000ea00ff0e7b82 */ /* 0x001e220000000a00 */
[----:B----4-:R-:W-:-:S06]  /*0280*/  IMAD.WIDE R8, R13, 0x8, R8 ;  /* 0x000000080d087825 */ /* 0x010fcc00078e0208 */
[----:B------:R-:W3:Y:S01]  /*0290*/  LDG.E.64 R8, desc[UR4][R8.64] ;  /* 0x0000000408087981 */ /* 0x000ee2000c1e1b00 */
[----:B--2---:R-:W1:Y:S01]  /*02a0*/  I2F.F64 R6, R6 ;  /* 0x0000000600067312 */ /* 0x004e620000201c00 */
[----:B------:R-:W-:Y:S01]  /*02b0*/  BSSY.RECONVERGENT B0, `(.L_x_16) ;  /* 0x0000013000007945 */ /* 0x000fe20003800200 */
[----:B0-----:R-:W-:-:S06]  /*02c0*/  IMAD.WIDE R4, R4, 0x8, R14 ;  /* 0x0000000804047825 */ /* 0x001fcc00078e020e */
[----:B-1----:R-:W0:Y:S02]  /*02d0*/  MUFU.RCP64H R3, R7 ;  /* 0x0000000700037308 */ /* 0x002e240000001800 */
[----:B0-----:R-:W-:-:S08]  /*02e0*/  DFMA R10, -R6, R2, 1 ;  /* 0x3ff00000060a742b */ /* 0x001fd00000000102 */
[----:B------:R-:W-:-:S08]  /*02f0*/  DFMA R10, R10, R10, R10 ;  /* 0x0000000a0a0a722b */ /* 0x000fd0000000000a */
[----:B------:R-:W-:-:S08]  /*0300*/  DFMA R10, R2, R10, R2 ;  /* 0x0000000a020a722b */ /* 0x000fd00000000002 */
[----:B------:R-:W-:-:S08]  /*0310*/  DFMA R2, -R6, R10, 1 ;  /* 0x3ff000000602742b */ /* 0x000fd0000000010a */
[----:B------:R-:W-:-:S08]  /*0320*/  DFMA R2, R10, R2, R10 ;  /* 0x000000020a02722b */ /* 0x000fd0000000000a */
[----:B---3--:R-:W-:Y:S01]  /*0330*/  DMUL R10, R8, R2 ;  /* 0x00000002080a7228 */ /* 0x008fe20000000000 */
[----:B------:R-:W-:-:S07]  /*0340*/  FSETP.GEU.AND P1, PT, |R9|, 6.5827683646048100446e-37, PT ;  /* 0x036000000900780b */ /* 0x000fce0003f2e200 */
[----:B------:R-:W-:-:S08]  /*0350*/  DFMA R12, -R6, R10, R8 ;  /* 0x0000000a060c722b */ /* 0x000fd00000000108 */
[----:B------:R-:W-:-:S10]  /*0360*/  DFMA R2, R2, R12, R10 ;  /* 0x0000000c0202722b */ /* 0x000fd4000000000a */
[----:B------:R-:W-:-:S05]  /*0370*/  FFMA R0, RZ, R7, R3 ;  /* 0x00000007ff007223 */ /* 0x000fca0000000003 */
[----:B------:R-:W-:-:S13]  /*0380*/  FSETP.GT.AND P0, PT, |R0|, 1.469367938527859385e-39, PT ;  /* 0x001000000000780b */ /* 0x000fda0003f04200 */
[----:B------:R-:W-:Y:S05]  /*0390*/  @P0 BRA P1, `(.L_x_17) ;  /* 0x0000000000100947 */ /* 0x000fea0000800000 */
[----:B------:R-:W-:-:S07]  /*03a0*/  MOV R0, 0x3c0 ;  /* 0x000003c000007802 */ /* 0x000fce0000000f00 */
[----:B------:R-:W-:Y:S05]  /*03b0*/  CALL.REL.NOINC `($__internal_2_$__cuda_sm20_div_rn_f64_full) ;  /* 0x0000000000147944 */ /* 0x000fea0003c00000 */
[----:B------:R-:W-:Y:S02]  /*03c0*/  IMAD.MOV.U32 R2, RZ, RZ, R12 ;  /* 0x000000ffff027224 */ /* 0x000fe400078e000c */
[----:B------:R-:W-:-:S07]  /*03d0*/  IMAD.MOV.U32 R3, RZ, RZ, R13 ;  /* 0x000000ffff037224 */ /* 0x000fce00078e000d */
.L_x_17:
[----:B------:R-:W-:Y:S05]  /*03e0*/  BSYNC.RECONVERGENT B0 ;  /* 0x0000000000007941 */ /* 0x000fea0003800200 */
.L_x_16:
[----:B------:R-:W-:Y:S01]  /*03f0*/  REDG.E.ADD.F64.RN.STRONG.GPU desc[UR4][R4.64], R2 ;  /* 0x00000002040079a6 */ /* 0x000fe2000c12ff04 */
[----:B------:R-:W-:Y:S05]  /*0400*/  EXIT ;  /* 0x000000000000794d */ /* 0x000fea0003800000 */
        .weak           $__internal_2_$__cuda_sm20_div_rn_f64_full
        .type           $__internal_2_$__cuda_sm20_div_rn_f64_full,@function
        .size           $__internal_2_$__cuda_sm20_div_rn_f64_full,(.L_x_42 - $__internal_2_$__cuda_sm20_div_rn_f64_full)
$__internal_2_$__cuda_sm20_div_rn_f64_full:
        /* <DEDUP_REMOVED lines=67> */
.L_x_19:
        /* <DEDUP_REMOVED lines=16> */
.L_x_22:
[----:B------:R-:W-:Y:S01]  /*0940*/  LOP3.LUT R13, R7, 0x80000, RZ, 0xfc, !PT ;  /* 0x00080000070d7812 */ /* 0x000fe200078efcff */
[----:B------:R-:W-:Y:S01]  /*0950*/  IMAD.MOV.U32 R12, RZ, RZ, R6 ;  /* 0x000000ffff0c7224 */ /* 0x000fe200078e0006 */
[----:B------:R-:W-:Y:S06]  /*0960*/  BRA `(.L_x_20) ;  /* 0x0000000000087947 */ /* 0x000fec0003800000 */
.L_x_21:
[----:B------:R-:W-:Y:S01]  /*0970*/  LOP3.LUT R13, R9, 0x80000, RZ, 0xfc, !PT ;  /* 0x00080000090d7812 */ /* 0x000fe200078efcff */
[----:B------:R-:W-:-:S07]  /*0980*/  IMAD.MOV.U32 R12, RZ, RZ, R8 ;  /* 0x000000ffff0c7224 */ /* 0x000fce00078e0008 */
.L_x_20:
[----:B------:R-:W-:Y:S05]  /*0990*/  BSYNC.RECONVERGENT B1 ;  /* 0x0000000000017941 */ /* 0x000fea0003800200 */
.L_x_18:
[----:B------:R-:W-:Y:S02]  /*09a0*/  IMAD.MOV.U32 R2, RZ, RZ, R0 ;  /* 0x000000ffff027224 */ /* 0x000fe400078e0000 */
[----:B------:R-:W-:-:S04]  /*09b0*/  IMAD.MOV.U32 R3, RZ, RZ, 0x0 ;  /* 0x00000000ff037424 */ /* 0x000fc800078e00ff */
[----:B------:R-:W-:Y:S05]  /*09c0*/  RET.REL.NODEC R2 `(_Z7kernel2PiS_S_S_S_PdS0_S_S_S_) ;  /* 0xfffffff4028c7950 */ /* 0x000fea0003c3ffff */
.L_x_23:
        /* <DEDUP_REMOVED lines=11> */
.L_x_42:


//--------------------- .text._Z7kernel1PiS_S_S_S_PdS0_S_S_ --------------------------
	.section	.text._Z7kernel1PiS_S_S_S_PdS0_S_S_,"ax",@progbits
	.align	128
        .global         _Z7kernel1PiS_S_S_S_PdS0_S_S_
        .type           _Z7kernel1PiS_S_S_S_PdS0_S_S_,@function
        .size           _Z7kernel1PiS_S_S_S_PdS0_S_S_,(.L_x_43 - _Z7kernel1PiS_S_S_S_PdS0_S_S_)
        .other          _Z7kernel1PiS_S_S_S_PdS0_S_S_,@"STO_CUDA_ENTRY STV_DEFAULT"
_Z7kernel1PiS_S_S_S_PdS0_S_S_:
.text._Z7kernel1PiS_S_S_S_PdS0_S_S_:
        /* <DEDUP_REMOVED lines=54> */
[----:B------:R-:W-:Y:S05]  /*0360*/  CALL.REL.NOINC `($__internal_3_$__cuda_sm20_div_rn_f64_full) ;  /* 0x0000000000147944 */ /* 0x000fea0003c00000 */
[----:B------:R-:W-:Y:S02]  /*0370*/  IMAD.MOV.U32 R2, RZ, RZ, R12 ;  /* 0x000000ffff027224 */ /* 0x000fe400078e000c */
[----:B------:R-:W-:-:S07]  /*0380*/  IMAD.MOV.U32 R3, RZ, RZ, R13 ;  /* 0x000000ffff037224 */ /* 0x000fce00078e000d */
.L_x_25:
[----:B------:R-:W-:Y:S05]  /*0390*/  BSYNC.RECONVERGENT B0 ;  /* 0x0000000000007941 */ /* 0x000fea0003800200 */
.L_x_24:
[----:B------:R-:W-:Y:S01]  /*03a0*/  REDG.E.ADD.F64.RN.STRONG.GPU desc[UR4][R4.64], R2 ;  /* 0x00000002040079a6 */ /* 0x000fe2000c12ff04 */
[----:B------:R-:W-:Y:S05]  /*03b0*/  EXIT ;  /* 0x000000000000794d */ /* 0x000fea0003800000 */
        .weak           $__internal_3_$__cuda_sm20_div_rn_f64_full
        .type           $__internal_3_$__cuda_sm20_div_rn_f64_full,@function
        .size           $__internal_3_$__cuda_sm20_div_rn_f64_full,(.L_x_43 - $__internal_3_$__cuda_sm20_div_rn_f64_full)
$__internal_3_$__cuda_sm20_div_rn_f64_full:
        /* <DEDUP_REMOVED lines=67> */
.L_x_27:
        /* <DEDUP_REMOVED lines=16> */
.L_x_30:
[----:B------:R-:W-:Y:S01]  /*08f0*/  LOP3.LUT R13, R7, 0x80000, RZ, 0xfc, !PT ;  /* 0x00080000070d7812 */ /* 0x000fe200078efcff */
[----:B------:R-:W-:Y:S01]  /*0900*/  IMAD.MOV.U32 R12, RZ, RZ, R6 ;  /* 0x000000ffff0c7224 */ /* 0x000fe200078e0006 */
[----:B------:R-:W-:Y:S06]  /*0910*/  BRA `(.L_x_28) ;  /* 0x0000000000087947 */ /* 0x000fec0003800000 */
.L_x_29:
[----:B------:R-:W-:Y:S01]  /*0920*/  LOP3.LUT R13, R9, 0x80000, RZ, 0xfc, !PT ;  /* 0x00080000090d7812 */ /* 0x000fe200078efcff */
[----:B------:R-:W-:-:S07]  /*0930*/  IMAD.MOV.U32 R12, RZ, RZ, R8 ;  /* 0x000000ffff0c7224 */ /* 0x000fce00078e0008 */
.L_x_28:
[----:B------:R-:W-:Y:S05]  /*0940*/  BSYNC.RECONVERGENT B1 ;  /* 0x0000000000017941 */ /* 0x000fea0003800200 */
.L_x_26:
[----:B------:R-:W-:Y:S02]  /*0950*/  IMAD.MOV.U32 R2, RZ, RZ, R0 ;  /* 0x000000ffff027224 */ /* 0x000fe400078e0000 */
[----:B------:R-:W-:-:S04]  /*0960*/  IMAD.MOV.U32 R3, RZ, RZ, 0x0 ;  /* 0x00000000ff037424 */ /* 0x000fc800078e00ff */
[----:B------:R-:W-:Y:S05]  /*0970*/  RET.REL.NODEC R2 `(_Z7kernel1PiS_S_S_S_PdS0_S_S_) ;  /* 0xfffffff402a07950 */ /* 0x000fea0003c3ffff */
.L_x_31:
        /* <DEDUP_REMOVED lines=16> */
.L_x_43:


//--------------------- .text._Z6kernelPiS_S_S_S_PdS0_S_S_S_S_S_ --------------------------
	.section	.text._Z6kernelPiS_S_S_S_PdS0_S_S_S_S_S_,"ax",@progbits
	.align	128
        .global         _Z6kernelPiS_S_S_S_PdS0_S_S_S_S_S_
        .type           _Z6kernelPiS_S_S_S_PdS0_S_S_S_S_S_,@function
        .size           _Z6kernelPiS_S_S_S_PdS0_S_S_S_S_S_,(.L_x_44 - _Z6kernelPiS_S_S_S_PdS0_S_S_S_S_S_)
        .other          _Z6kernelPiS_S_S_S_PdS0_S_S_S_S_S_,@"STO_CUDA_ENTRY STV_DEFAULT"
_Z6kernelPiS_S_S_S_PdS0_S_S_S_S_S_:
.text._Z6kernelPiS_S_S_S_PdS0_S_S_S_S_S_:
[----:B------:R-:W-:Y:S08]  /*0000*/  LDC R1, c[0x0][0x37c] ;  /* 0x0000df00ff017b82 */ /* 0x000ff00000000800 */
[----:B------:R-:W0:Y:S01]  /*0010*/  LDC.64 R2, c[0x0][0x380] ;  /* 0x0000e000ff027b82 */ /* 0x000e220000000a00 */
[----:B------:R-:W0:Y:S07]  /*0020*/  LDCU.64 UR4, c[0x0][0x358] ;  /* 0x00006b00ff0477ac */ /* 0x000e2e0008000a00 */
[----:B------:R-:W1:Y:S01]  /*0030*/  LDC.64 R4, c[0x0][0x388] ;  /* 0x0000e200ff047b82 */ /* 0x000e620000000a00 */
[----:B0-----:R-:W2:Y:S04]  /*0040*/  LDG.E R3, desc[UR4][R2.64] ;  /* 0x0000000402037981 */ /* 0x001ea8000c1e1900 */
[----:B-1----:R-:W3:Y:S03]  /*0050*/  LDG.E R4, desc[UR4][R4.64] ;  /* 0x0000000404047981 */ /* 0x002ee6000c1e1900 */
[----:B------:R-:W0:Y:S01]  /*0060*/  S2UR UR6, SR_CTAID.Z ;  /* 0x00000000000679c3 */ /* 0x000e220000002700 */
[----:B------:R-:W0:Y:S07]  /*0070*/  S2R R7, SR_TID.Z ;  /* 0x0000000000077919 */ /* 0x000e2e0000002300 */
[----:B------:R-:W0:Y:S02]  /*0080*/  LDC R0, c[0x0][0x368] ;  /* 0x0000da00ff007b82 */ /* 0x000e240000000800 */
[----:B0-----:R-:W-:-:S04]  /*0090*/  IMAD R0, R0, UR6, R7 ;  /* 0x0000000600007c24 */ /* 0x001fc8000f8e0207 */
[----:B--2---:R-:W-:-:S05]  /*00a0*/  IMAD.IADD R7, R0, 0x1, R3 ;  /* 0x0000000100077824 */ /* 0x004fca00078e0203 */
[----:B---3--:R-:W-:-:S13]  /*00b0*/  ISETP.GE.AND P0, PT, R7, R4, PT ;  /* 0x000000040700720c */ /* 0x008fda0003f06270 */
[----:B------:R-:W-:Y:S05]  /*00c0*/  @P0 EXIT ;  /* 0x000000000000094d */ /* 0x000fea0003800000 */
[----:B------:R-:W0:Y:S08]  /*00d0*/  LDC.64 R2, c[0x0][0x3c8] ;  /* 0x0000f200ff027b82 */ /* 0x000e300000000a00 */
[----:B------:R-:W1:Y:S01]  /*00e0*/  LDC.64 R4, c[0x0][0x390] ;  /* 0x0000e400ff047b82 */ /* 0x000e620000000a00 */
[----:B0-----:R-:W-:-:S05]  /*00f0*/  IMAD.WIDE R2, R7, 0x4, R2 ;  /* 0x0000000407027825 */ /* 0x001fca00078e0202 */
[----:B------:R-:W1:Y:S01]  /*0100*/  LDG.E R7, desc[UR4][R2.64] ;  /* 0x0000000402077981 */ /* 0x000e62000c1e1900 */
[----:B------:R-:W0:Y:S01]  /*0110*/  S2R R0, SR_TID.X ;  /* 0x0000000000007919 */ /* 0x000e220000002100 */
[----:B------:R-:W0:Y:S08]  /*0120*/  S2UR UR6, SR_CTAID.X ;  /* 0x00000000000679c3 */ /* 0x000e300000002500 */
[----:B------:R-:W0:Y:S01]  /*0130*/  LDC R9, c[0x0][0x360] ;  /* 0x0000d800ff097b82 */ /* 0x000e220000000800 */
[----:B-1----:R-:W-:-:S06]  /*0140*/  IMAD.WIDE R4, R7, 0x4, R4 ;  /* 0x0000000407047825 */ /* 0x002fcc00078e0204 */
[----:B------:R-:W2:Y:S01]  /*0150*/  LDG.E R4, desc[UR4][R4.64] ;  /* 0x0000000404047981 */ /* 0x000ea2000c1e1900 */
[----:B0-----:R-:W-:-:S05]  /*0160*/  IMAD R9, R9, UR6, R0 ;  /* 0x0000000609097c24 */ /* 0x001fca000f8e0200 */
[----:B--2---:R-:W-:-:S13]  /*0170*/  ISETP.GE.AND P0, PT, R9, R4, PT ;  /* 0x000000040900720c */ /* 0x004fda0003f06270 */
[----:B------:R-:W-:Y:S05]  /*0180*/  @P0 EXIT ;  /* 0x000000000000094d */ /* 0x000fea0003800000 */
[----:B------:R-:W0:Y:S08]  /*0190*/  LDC.64 R2, c[0x0][0x3d0] ;  /* 0x0000f400ff027b82 */ /* 0x000e300000000a00 */
[----:B------:R-:W1:Y:S01]  /*01a0*/  LDC.64 R4, c[0x0][0x398] ;  /* 0x0000e600ff047b82 */ /* 0x000e620000000a00 */
[----:B0-----:R-:W-:-:S07]  /*01b0*/  IMAD.WIDE R2, R7, 0x4, R2 ;  /* 0x0000000407027825 */ /* 0x001fce00078e0202 */
[----:B------:R-:W0:Y:S01]  /*01c0*/  LDC.64 R6, c[0x0][0x3a0] ;  /* 0x0000e800ff067b82 */ /* 0x000e220000000a00 */
[----:B------:R-:W2:Y:S02]  /*01d0*/  LDG.E R2, desc[UR4][R2.64] ;  /* 0x0000000402027981 */ /* 0x000ea4000c1e1900 */
[----:B--2---:R-:W-:-:S04]  /*01e0*/  IMAD.IADD R9, R9, 0x1, R2 ;  /* 0x0000000109097824 */ /* 0x004fc800078e0202 */
[----:B-1----:R-:W-:-:S06]  /*01f0*/  IMAD.WIDE R4, R9, 0x4, R4 ;  /* 0x0000000409047825 */ /* 0x002fcc00078e0204 */
[----:B------:R-:W0:Y:S01]  /*0200*/  LDG.E R4, desc[UR4][R4.64] ;  /* 0x0000000404047981 */ /* 0x000e22000c1e1900 */
[----:B------:R-:W1:Y:S01]  /*0210*/  S2R R9, SR_TID.Y ;  /* 0x0000000000097919 */ /* 0x000e620000002200 */
[----:B------:R-:W1:Y:S08]  /*0220*/  S2UR UR6, SR_CTAID.Y ;  /* 0x00000000000679c3 */ /* 0x000e700000002600 */
[----:B------:R-:W1:Y:S01]  /*0230*/  LDC R0, c[0x0][0x364] ;  /* 0x0000d900ff007b82 */ /* 0x000e620000000800 */
[----:B0-----:R-:W-:-:S06]  /*0240*/  IMAD.WIDE R6, R4, 0x4, R6 ;  /* 0x0000000404067825 */ /* 0x001fcc00078e0206 */
[----:B------:R-:W2:Y:S01]  /*0250*/  LDG.E R7, desc[UR4][R6.64] ;  /* 0x0000000406077981 */ /* 0x000ea2000c1e1900 */
[----:B-1----:R-:W-:-:S05]  /*0260*/  IMAD R0, R0, UR6, R9 ;  /* 0x0000000600007c24 */ /* 0x002fca000f8e0209 */
        /* <DEDUP_REMOVED lines=16> */
[----:B------:R-:W-:Y:S01]  /*0370*/  UMOV UR6, 0x33333333 ;  /* 0x3333333300067882 */ /* 0x000fe20000000000 */
[----:B------:R-:W-:Y:S01]  /*0380*/  UMOV UR7, 0x3feb3333 ;  /* 0x3feb333300077882 */ /* 0x000fe20000000000 */
[----:B------:R-:W-:Y:S01]  /*0390*/  BSSY.RECONVERGENT B0, `(.L_x_32) ;  /* 0x0000016000007945 */ /* 0x000fe20003800200 */
[----:B--2---:R-:W0:Y:S01]  /*03a0*/  I2F.F64 R6, R6 ;  /* 0x0000000600067312 */ /* 0x004e220000201c00 */
[----:B---3--:R-:W-:-:S07]  /*03b0*/  DMUL R8, R10, UR6 ;  /* 0x000000060a087c28 */ /* 0x008fce0008000000 */
[----:B0-----:R-:W0:Y:S03]  /*03c0*/  MUFU.RCP64H R3, R7 ;  /* 0x0000000700037308 */ /* 0x001e260000001800 */
[----:B------:R-:W-:Y:S01]  /*03d0*/  FSETP.GEU.AND P1, PT, |R9|, 6.5827683646048100446e-37, PT ;  /* 0x036000000900780b */ /* 0x000fe20003f2e200 */
        /* <DEDUP_REMOVED lines=14> */
[----:B------:R-:W-:Y:S05]  /*04c0*/  CALL.REL.NOINC `($__internal_4_$__cuda_sm20_div_rn_f64_full) ;  /* 0x0000000000147944 */ /* 0x000fea0003c00000 */
[----:B------:R-:W-:Y:S02]  /*04d0*/  IMAD.MOV.U32 R2, RZ, RZ, R12 ;  /* 0x000000ffff027224 */ /* 0x000fe400078e000c */
[----:B------:R-:W-:-:S07]  /*04e0*/  IMAD.MOV.U32 R3, RZ, RZ, R13 ;  /* 0x000000ffff037224 */ /* 0x000fce00078e000d */
.L_x_33:
[----:B------:R-:W-:Y:S05]  /*04f0*/  BSYNC.RECONVERGENT B0 ;  /* 0x0000000000007941 */ /* 0x000fea0003800200 */
.L_x_32:
[----:B------:R-:W-:Y:S01]  /*0500*/  REDG.E.ADD.F64.RN.STRONG.GPU desc[UR4][R4.64], R2 ;  /* 0x00000002040079a6 */ /* 0x000fe2000c12ff04 */
[----:B------:R-:W-:Y:S05]  /*0510*/  EXIT ;  /* 0x000000000000794d */ /* 0x000fea0003800000 */
        .weak           $__internal_4_$__cuda_sm20_div_rn_f64_full
        .type           $__internal_4_$__cuda_sm20_div_rn_f64_full,@function
        .size           $__internal_4_$__cuda_sm20_div_rn_f64_full,(.L_x_44 - $__internal_4_$__cuda_sm20_div_rn_f64_full)
$__internal_4_$__cuda_sm20_div_rn_f64_full:
        /* <DEDUP_REMOVED lines=67> */
.L_x_35:
        /* <DEDUP_REMOVED lines=16> */
.L_x_38:
[----:B------:R-:W-:Y:S01]  /*0a50*/  LOP3.LUT R13, R7, 0x80000, RZ, 0xfc, !PT ;  /* 0x00080000070d7812 */ /* 0x000fe200078efcff */
[----:B------:R-:W-:Y:S01]  /*0a60*/  IMAD.MOV.U32 R12, RZ, RZ, R6 ;  /* 0x000000ffff0c7224 */ /* 0x000fe200078e0006 */
[----:B------:R-:W-:Y:S06]  /*0a70*/  BRA `(.L_x_36) ;  /* 0x0000000000087947 */ /* 0x000fec0003800000 */
.L_x_37:
[----:B------:R-:W-:Y:S01]  /*0a80*/  LOP3.LUT R13, R9, 0x80000, RZ, 0xfc, !PT ;  /* 0x00080000090d7812 */ /* 0x000fe200078efcff */
[----:B------:R-:W-:-:S07]  /*0a90*/  IMAD.MOV.U32 R12, RZ, RZ, R8 ;  /* 0x000000ffff0c7224 */ /* 0x000fce00078e0008 */
.L_x_36:
[----:B------:R-:W-:Y:S05]  /*0aa0*/  BSYNC.RECONVERGENT B1 ;  /* 0x0000000000017941 */ /* 0x000fea0003800200 */
.L_x_34:
[----:B------:R-:W-:Y:S02]  /*0ab0*/  IMAD.MOV.U32 R2, RZ, RZ, R0 ;  /* 0x000000ffff027224 */ /* 0x000fe400078e0000 */
[----:B------:R-:W-:-:S04]  /*0ac0*/  IMAD.MOV.U32 R3, RZ, RZ, 0x0 ;  /* 0x00000000ff037424 */ /* 0x000fc800078e00ff */
[----:B------:R-:W-:Y:S05]  /*0ad0*/  RET.REL.NODEC R2 `(_Z6kernelPiS_S_S_S_PdS0_S_S_S_S_S_) ;  /* 0xfffffff402487950 */ /* 0x000fea0003c3ffff */
.L_x_39:
        /* <DEDUP_REMOVED lines=10> */
.L_x_44:


//--------------------- .nv.shared.reserved.0     --------------------------
	.section	.nv.shared.reserved.0,"aw",@nobits
	.weak		__nv_reservedSMEM_offset_0_alias
	.size		__nv_reservedSMEM_offset_0_alias, 0, 64
	.other		__nv_reservedSMEM_offset_0_alias,@"STO_CUDA_RESERVED_SHARED STV_DEFAULT"
__nv_reservedSMEM_offset_0_alias:
	.zero		0
	.zero		64


//--------------------- .nv.constant0._Z7kernel4PiS_S_S_S_PdS0_S_S_ --------------------------
	.section	.nv.constant0._Z7kernel4PiS_S_S_S_PdS0_S_S_,"a",@progbits
	.sectionflags	@""
	.align	4
.nv.constant0._Z7kernel4PiS_S_S_S_PdS0_S_S_:
	.zero		968


//--------------------- .nv.constant0._Z7kernel3PiS_S_S_S_PdS0_S_ --------------------------
	.section	.nv.constant0._Z7kernel3PiS_S_S_S_PdS0_S_,"a",@progbits
	.sectionflags	@""
	.align	4
.nv.constant0._Z7kernel3PiS_S_S_S_PdS0_S_:
	.zero		960


//--------------------- .nv.constant0._Z7kernel2PiS_S_S_S_PdS0_S_S_S_ --------------------------
	.section	.nv.constant0._Z7kernel2PiS_S_S_S_PdS0_S_S_S_,"a",@progbits
	.sectionflags	@""
	.align	4
.nv.constant0._Z7kernel2PiS_S_S_S_PdS0_S_S_S_:
	.zero		976


//--------------------- .nv.constant0._Z7kernel1PiS_S_S_S_PdS0_S_S_ --------------------------
	.section	.nv.constant0._Z7kernel1PiS_S_S_S_PdS0_S_S_,"a",@progbits
	.sectionflags	@""
	.align	4
.nv.constant0._Z7kernel1PiS_S_S_S_PdS0_S_S_:
	.zero		968


//--------------------- .nv.constant0._Z6kernelPiS_S_S_S_PdS0_S_S_S_S_S_ --------------------------
	.section	.nv.constant0._Z6kernelPiS_S_S_S_PdS0_S_S_S_S_S_,"a",@progbits
	.sectionflags	@""
	.align	4
.nv.constant0._Z6kernelPiS_S_S_S_PdS0_S_S_S_S_S_:
	.zero		992


//--------------------- SYMBOLS --------------------------

	.type		.nv.reservedSmem.offset0,@object
	.size		.nv.reservedSmem.offset0,0x4
